	.headerflags	@"EF_CUDA_TEXMODE_UNIFIED EF_CUDA_64BIT_ADDRESS EF_CUDA_ACCELERATORS EF_CUDA_SM90 EF_CUDA_VIRTUAL_SM(EF_CUDA_SM90)"
	.elftype	@"ET_EXEC"


//--------------------- .nv.info                  --------------------------
	.section	.nv.info,"",@"SHT_CUDA_INFO"
	.align	4


	//----- nvinfo : EIATTR_REGCOUNT
	.align		4
        /*0000*/ 	.byte	0x04, 0x2f
        /*0002*/ 	.short	(.L_2 - .L_1)
	.align		4
.L_1:
        /*0004*/ 	.word	index@(triton_poi_fused_add_mul_pow_relu_sum_3)
        /*0008*/ 	.word	0x00000020


	//----- nvinfo : EIATTR_MIN_STACK_SIZE
	.align		4
.L_2:
        /*000c*/ 	.byte	0x04, 0x12
        /*000e*/ 	.short	(.L_4 - .L_3)
	.align		4
.L_3:
        /*0010*/ 	.word	index@(triton_poi_fused_add_mul_pow_relu_sum_3)
        /*0014*/ 	.word	0x00000000


	//----- nvinfo : EIATTR_FRAME_SIZE
	.align		4
.L_4:
        /*0018*/ 	.byte	0x04, 0x11
        /*001a*/ 	.short	(.L_6 - .L_5)
	.align		4
.L_5:
        /*001c*/ 	.word	index@(triton_poi_fused_add_mul_pow_relu_sum_3)
        /*0020*/ 	.word	0x00000000


	//----- nvinfo : EIATTR_MIN_STACK_SIZE
	.align		4
.L_6:
        /*0024*/ 	.byte	0x04, 0x12
        /*0026*/ 	.short	(.L_8 - .L_7)
	.align		4
.L_7:
        /*0028*/ 	.word	index@(triton_poi_fused_add_mul_pow_relu_sum_3)
        /*002c*/ 	.word	0x00000000
.L_8:


//--------------------- .nv.info.triton_poi_fused_add_mul_pow_relu_sum_3 --------------------------
	.section	.nv.info.triton_poi_fused_add_mul_pow_relu_sum_3,"",@"SHT_CUDA_INFO"
	.sectionflags	@""
	.align	4


	//----- nvinfo : EIATTR_CUDA_API_VERSION
	.align		4
        /*0000*/ 	.byte	0x04, 0x37
        /*0002*/ 	.short	(.L_10 - .L_9)
.L_9:
        /*0004*/ 	.word	0x0000007c


	//----- nvinfo : EIATTR_KPARAM_INFO
	.align		4
.L_10:
        /*0008*/ 	.byte	0x04, 0x17
        /*000a*/ 	.short	(.L_12 - .L_11)
.L_11:
        /*000c*/ 	.word	0x00000000
        /*0010*/ 	.short	0x0002
        /*0012*/ 	.short	0x0010
        /*0014*/ 	.byte	0x00, 0xf0, 0x11, 0x00


	//----- nvinfo : EIATTR_KPARAM_INFO
	.align		4
.L_12:
        /*0018*/ 	.byte	0x04, 0x17
        /*001a*/ 	.short	(.L_14 - .L_13)
.L_13:
        /*001c*/ 	.word	0x00000000
        /*0020*/ 	.short	0x0001
        /*0022*/ 	.short	0x0008
        /*0024*/ 	.byte	0x00, 0xf4, 0x21, 0x00


	//----- nvinfo : EIATTR_KPARAM_INFO
	.align		4
.L_14:
        /*0028*/ 	.byte	0x04, 0x17
        /*002a*/ 	.short	(.L_16 - .L_15)
.L_15:
        /*002c*/ 	.word	0x00000000
        /*0030*/ 	.short	0x0000
        /*0032*/ 	.short	0x0000
        /*0034*/ 	.byte	0x00, 0xf4, 0x21, 0x00


	//----- nvinfo : EIATTR_SPARSE_MMA_MASK
	.align		4
.L_16:
        /*0038*/ 	.byte	0x03, 0x50
        /*003a*/ 	.short	0x0000


	//----- nvinfo : EIATTR_MAXREG_COUNT
	.align		4
        /*003c*/ 	.byte	0x03, 0x1b
        /*003e*/ 	.short	0x00ff


	//----- nvinfo : EIATTR_EXIT_INSTR_OFFSETS
	.align		4
        /*0040*/ 	.byte	0x04, 0x1c
        /*0042*/ 	.short	(.L_18 - .L_17)


	//   ....[0]....
.L_17:
        /*0044*/ 	.word	0x00002f80


	//   ....[1]....
        /*0048*/ 	.word	0x00002fa0


	//----- nvinfo : EIATTR_REQNTID
	.align		4
.L_18:
        /*004c*/ 	.byte	0x04, 0x10
        /*004e*/ 	.short	(.L_20 - .L_19)
.L_19:
        /*0050*/ 	.word	0x00000080
        /*0054*/ 	.word	0x00000001
        /*0058*/ 	.word	0x00000001


	//----- nvinfo : EIATTR_CRS_STACK_SIZE
	.align		4
.L_20:
        /*005c*/ 	.byte	0x04, 0x1e
        /*005e*/ 	.short	(.L_22 - .L_21)
.L_21:
        /*0060*/ 	.word	0x00000000


	//----- nvinfo : EIATTR_CBANK_PARAM_SIZE
	.align		4
.L_22:
        /*0064*/ 	.byte	0x03, 0x19
        /*0066*/ 	.short	0x0014


	//----- nvinfo : EIATTR_PARAM_CBANK
	.align		4
        /*0068*/ 	.byte	0x04, 0x0a
        /*006a*/ 	.short	(.L_24 - .L_23)
	.align		4
.L_23:
        /*006c*/ 	.word	index@(.nv.constant0.triton_poi_fused_add_mul_pow_relu_sum_3)
        /*0070*/ 	.short	0x0210
        /*0072*/ 	.short	0x0014


	//----- nvinfo : EIATTR_SW_WAR
	.align		4
.L_24:
        /*0074*/ 	.byte	0x04, 0x36
        /*0076*/ 	.short	(.L_26 - .L_25)
.L_25:
        /*0078*/ 	.word	0x00000008
.L_26:


//--------------------- .nv.callgraph             --------------------------
	.section	.nv.callgraph,"",@"SHT_CUDA_CALLGRAPH"
	.align	4
	.sectionentsize	8
	.align		4
        /*0000*/ 	.word	0x00000000
	.align		4
        /*0004*/ 	.word	0xffffffff
	.align		4
        /*0008*/ 	.word	0x00000000
	.align		4
        /*000c*/ 	.word	0xfffffffe
	.align		4
        /*0010*/ 	.word	0x00000000
	.align		4
        /*0014*/ 	.word	0xfffffffd
	.align		4
        /*0018*/ 	.word	0x00000000
	.align		4
        /*001c*/ 	.word	0xfffffffc


//--------------------- .nv.constant4             --------------------------
	.section	.nv.constant4,"a",@progbits
	.align	8
	.align		8
.nv.constant4:
        /*0000*/ 	.dword	_$_str


//--------------------- .text.triton_poi_fused_add_mul_pow_relu_sum_3 --------------------------
	.section	.text.triton_poi_fused_add_mul_pow_relu_sum_3,"ax",@progbits
	.align	128
        .global         triton_poi_fused_add_mul_pow_relu_sum_3
        .type           triton_poi_fused_add_mul_pow_relu_sum_3,@function
        .size           triton_poi_fused_add_mul_pow_relu_sum_3,(.L_x_17 - triton_poi_fused_add_mul_pow_relu_sum_3)
        .other          triton_poi_fused_add_mul_pow_relu_sum_3,@"STO_CUDA_ENTRY STV_DEFAULT"
triton_poi_fused_add_mul_pow_relu_sum_3:
.text.triton_poi_fused_add_mul_pow_relu_sum_3:
[----:B------:R-:W0:Y:S02]  /*0000*/  LDC R1, c[0x0][0x28] ;  /* 0x00000a00ff017b82 */ /* 0x000e240000000800 */
[----:B------:R-:W1:Y:S01]  /*0010*/  S2R R0, SR_TID.X ;  /* 0x0000000000007919 */ /* 0x000e620000002100 */
[----:B------:R-:W2:Y:S01]  /*0020*/  LDC.64 R2, c[0x0][0x218] ;  /* 0x00008600ff027b82 */ /* 0x000ea20000000a00 */
[----:B------:R-:W-:Y:S01]  /*0030*/  HFMA2.MMA R9, -RZ, RZ, 0, 0 ;  /* 0x00000000ff097435 */ /* 0x000fe200000001ff */
[----:B------:R-:W-:Y:S01]  /*0040*/  ULDC.64 UR4, c[0x0][0x208] ;  /* 0x0000820000047ab9 */ /* 0x000fe20000000a00 */
[----:B------:R-:W3:Y:S01]  /*0050*/  S2R R5, SR_CTAID.X ;  /* 0x0000000000057919 */ /* 0x000ee20000002500 */
[----:B-1----:R-:W-:Y:S02]  /*0060*/  SHF.L.U32 R0, R0, 0x1, RZ ;  /* 0x0000000100007819 */ /* 0x002fe400000006ff */
[----:B---3--:R-:W-:Y:S02]  /*0070*/  SHF.R.S32.HI R4, RZ, 0x17, R5 ;  /* 0x00000017ff047819 */ /* 0x008fe40000011405 */
[----:B------:R-:W-:Y:S02]  /*0080*/  LOP3.LUT R0, R0, 0xfe, RZ, 0xc0, !PT ;  /* 0x000000fe00007812 */ /* 0x000fe400078ec0ff */
[----:B------:R-:W-:-:S02]  /*0090*/  SGXT R4, R4, 0x1 ;  /* 0x000000010404781a */ /* 0x000fc40000000200 */
[----:B------:R-:W-:-:S04]  /*00a0*/  LEA R5, R5, R0, 0x8 ;  /* 0x0000000005057211 */ /* 0x000fc800078e40ff */
[----:B------:R-:W-:Y:S02]  /*00b0*/  LEA.HI R4, R4, R5, RZ, 0x2 ;  /* 0x0000000504047211 */ /* 0x000fe400078f10ff */
[----:B------:R-:W-:Y:S02]  /*00c0*/  ISETP.GE.AND P0, PT, R5, 0x100, PT ;  /* 0x000001000500780c */ /* 0x000fe40003f06270 */
[----:B------:R-:W-:-:S05]  /*00d0*/  LOP3.LUT R7, R4, 0xfffffffc, RZ, 0xc0, !PT ;  /* 0xfffffffc04077812 */ /* 0x000fca00078ec0ff */
[----:B--2---:R-:W-:-:S06]  /*00e0*/  IMAD.WIDE R2, R7, 0x4, R2 ;  /* 0x0000000407027825 */ /* 0x004fcc00078e0202 */
[----:B------:R-:W2:Y:S01]  /*00f0*/  @!P0 LDG.E.EL R9, desc[UR4][R2.64] ;  /* 0x0000000402098981 */ /* 0x000ea2000c2e1900 */
[----:B------:R-:W-:-:S06]  /*0100*/  MOV R11, RZ ;  /* 0x000000ff000b7202 */ /* 0x000fcc0000000f00 */
[----:B------:R-:W3:Y:S01]  /*0110*/  @!P0 LDG.E.EL R11, desc[UR4][R2.64] ;  /* 0x00000004020b8981 */ /* 0x000ee2000c2e1900 */
[----:B------:R-:W-:-:S10]  /*0120*/  HFMA2.MMA R17, -RZ, RZ, 0, 0 ;  /* 0x00000000ff117435 */ /* 0x000fd400000001ff */
[----:B------:R-:W4:Y:S01]  /*0130*/  @!P0 LDG.E.EL R17, desc[UR4][R2.64+0x4] ;  /* 0x0000040402118981 */ /* 0x000f22000c2e1900 */
[----:B------:R-:W-:Y:S01]  /*0140*/  MOV R12, 0x40400000 ;  /* 0x40400000000c7802 */ /* 0x000fe20000000f00 */
[----:B------:R-:W-:-:S04]  /*0150*/  HFMA2.MMA R8, -RZ, RZ, 0.88671875, -10224 ;  /* 0x3b18f0feff087435 */ /* 0x000fc800000001ff */
[----:B--2---:R-:W-:-:S05]  /*0160*/  FFMA R9, R9, -R12, 1 ;  /* 0x3f80000009097423 */ /* 0x004fca000000080c */
[----:B------:R-:W-:Y:S01]  /*0170*/  FSETP.GEU.AND P1, PT, R9, RZ, PT ;  /* 0x000000ff0900720b */ /* 0x000fe20003f2e000 */
[----:B---3--:R-:W-:-:S03]  /*0180*/  FFMA R6, R11, -R12, 1 ;  /* 0x3f8000000b067423 */ /* 0x008fc6000000080c */
[----:B------:R-:W-:Y:S02]  /*0190*/  FSEL R7, R9, RZ, P1 ;  /* 0x000000ff09077208 */ /* 0x000fe40000800000 */
[----:B------:R-:W-:-:S03]  /*01a0*/  FSETP.GEU.AND P2, PT, R6, RZ, PT ;  /* 0x000000ff0600720b */ /* 0x000fc60003f4e000 */
[----:B------:R-:W-:Y:S01]  /*01b0*/  FADD.FTZ R16, |R7|, -RZ ;  /* 0x800000ff07107221 */ /* 0x000fe20000010200 */
[----:B------:R-:W-:-:S04]  /*01c0*/  FSEL R6, R6, RZ, P2 ;  /* 0x000000ff06067208 */ /* 0x000fc80001000000 */
[----:B------:R-:W-:Y:S01]  /*01d0*/  LOP3.LUT R0, R16, 0x7fffff, RZ, 0xc0, !PT ;  /* 0x007fffff10007812 */ /* 0x000fe200078ec0ff */
[----:B------:R-:W-:-:S03]  /*01e0*/  FADD.FTZ R14, |R6|, -RZ ;  /* 0x800000ff060e7221 */ /* 0x000fc60000010200 */
[----:B------:R-:W-:Y:S02]  /*01f0*/  LOP3.LUT R0, R0, 0x3f800000, RZ, 0xfc, !PT ;  /* 0x3f80000000007812 */ /* 0x000fe400078efcff */
[----:B------:R-:W-:Y:S02]  /*0200*/  LOP3.LUT R15, R14, 0x7fffff, RZ, 0xc0, !PT ;  /* 0x007fffff0e0f7812 */ /* 0x000fe400078ec0ff */
[----:B------:R-:W-:-:S13]  /*0210*/  FSETP.GT.AND P1, PT, R0, 1.4142135381698608398, PT ;  /* 0x3fb504f30000780b */ /* 0x000fda0003f24000 */
[----:B------:R-:W-:-:S04]  /*0220*/  @P1 FMUL R0, R0, 0.5 ;  /* 0x3f00000000001820 */ /* 0x000fc80000400000 */
[C---:B------:R-:W-:Y:S01]  /*0230*/  FADD R4, R0.reuse, 1 ;  /* 0x3f80000000047421 */ /* 0x040fe20000000000 */
[----:B------:R-:W-:-:S04]  /*0240*/  FADD R11, R0, -1 ;  /* 0xbf800000000b7421 */ /* 0x000fc80000000000 */
[----:B------:R-:W-:Y:S01]  /*0250*/  FADD R13, R11, R11 ;  /* 0x0000000b0b0d7221 */ /* 0x000fe20000000000 */
[----:B------:R-:W1:Y:S03]  /*0260*/  MUFU.RCP R4, R4 ;  /* 0x0000000400047308 */ /* 0x000e660000001000 */
[----:B-1----:R-:W-:-:S04]  /*0270*/  FMUL R10, R4, R13 ;  /* 0x0000000d040a7220 */ /* 0x002fc80000400000 */
[----:B------:R-:W-:-:S04]  /*0280*/  FMUL R9, R10, R10 ;  /* 0x0000000a0a097220 */ /* 0x000fc80000400000 */
[----:B------:R-:W-:-:S04]  /*0290*/  FFMA.FTZ R0, R9, R8, 0.01249298732727766037 ;  /* 0x3c4caf6309007423 */ /* 0x000fc80000010008 */
[----:B------:R-:W-:Y:S01]  /*02a0*/  FFMA.FTZ R18, R9, R0, 0.083333469927310943604 ;  /* 0x3daaaabd09127423 */ /* 0x000fe20000010000 */
[----:B------:R-:W-:Y:S01]  /*02b0*/  LOP3.LUT R0, R15, 0x3f800000, RZ, 0xfc, !PT ;  /* 0x3f8000000f007812 */ /* 0x000fe200078efcff */
[----:B------:R-:W-:Y:S02]  /*02c0*/  FFMA R15, -R4, R13, R11 ;  /* 0x0000000d040f7223 */ /* 0x000fe4000000010b */
[----:B------:R-:W-:Y:S01]  /*02d0*/  FMUL.FTZ R9, R9, R18 ;  /* 0x0000001209097220 */ /* 0x000fe20000410000 */
[----:B------:R-:W-:Y:S01]  /*02e0*/  FSETP.GT.AND P2, PT, R0, 1.4142135381698608398, PT ;  /* 0x3fb504f30000780b */ /* 0x000fe20003f44000 */
[----:B------:R-:W-:Y:S02]  /*02f0*/  FADD R18, R15, R15 ;  /* 0x0000000f0f127221 */ /* 0x000fe40000000000 */
[----:B------:R-:W-:Y:S01]  /*0300*/  FMUL.FTZ R15, R10, R9 ;  /* 0x000000090a0f7220 */ /* 0x000fe20000410000 */
[----:B------:R-:W-:Y:S01]  /*0310*/  SHF.R.U32.HI R9, RZ, 0x17, R16 ;  /* 0x00000017ff097819 */ /* 0x000fe20000011610 */
[----:B------:R-:W-:-:S02]  /*0320*/  FFMA.FTZ R11, R11, -R10, R18 ;  /* 0x8000000a0b0b7223 */ /* 0x000fc40000010012 */
[C---:B------:R-:W-:Y:S01]  /*0330*/  FFMA R18, R4.reuse, R13, R15 ;  /* 0x0000000d04127223 */ /* 0x040fe2000000000f */
[----:B------:R-:W-:Y:S01]  /*0340*/  I2FP.F32.U32 R9, R9 ;  /* 0x0000000900097245 */ /* 0x000fe20000201000 */
[C---:B------:R-:W-:Y:S02]  /*0350*/  FMUL.FTZ R11, R4.reuse, R11 ;  /* 0x0000000b040b7220 */ /* 0x040fe40000410000 */
[----:B------:R-:W-:Y:S02]  /*0360*/  FFMA R10, R4, R13, -R18 ;  /* 0x0000000d040a7223 */ /* 0x000fe40000000812 */
[----:B------:R-:W-:Y:S01]  /*0370*/  @P2 FMUL R0, R0, 0.5 ;  /* 0x3f00000000002820 */ /* 0x000fe20000400000 */
[----:B------:R-:W-:Y:S01]  /*0380*/  FADD R9, R9, -127 ;  /* 0xc2fe000009097421 */ /* 0x000fe20000000000 */
[----:B------:R-:W-:Y:S02]  /*0390*/  FADD R10, R15, R10 ;  /* 0x0000000a0f0a7221 */ /* 0x000fe40000000000 */
[C---:B------:R-:W-:Y:S01]  /*03a0*/  FADD R4, R0.reuse, 1 ;  /* 0x3f80000000047421 */ /* 0x040fe20000000000 */
[----:B------:R-:W-:Y:S01]  /*03b0*/  @P1 FADD R9, R9, 1 ;  /* 0x3f80000009091421 */ /* 0x000fe20000000000 */
[----:B------:R-:W-:Y:S01]  /*03c0*/  FADD R15, R11, R10 ;  /* 0x0000000a0b0f7221 */ /* 0x000fe20000000000 */
[----:B------:R-:W-:-:S02]  /*03d0*/  FADD R11, R0, -1 ;  /* 0xbf800000000b7421 */ /* 0x000fc40000000000 */
[C---:B------:R-:W-:Y:S01]  /*03e0*/  FMUL.FTZ R13, R9.reuse, 0.693145751953125 ;  /* 0x3f317200090d7820 */ /* 0x040fe20000410000 */
[----:B------:R-:W1:Y:S01]  /*03f0*/  MUFU.RCP R4, R4 ;  /* 0x0000000400047308 */ /* 0x000e620000001000 */
[----:B------:R-:W-:Y:S01]  /*0400*/  FADD R19, R18, R15 ;  /* 0x0000000f12137221 */ /* 0x000fe20000000000 */
[----:B------:R-:W-:-:S03]  /*0410*/  FMUL.FTZ R9, R9, 1.428606765330187045e-06 ;  /* 0x35bfbe8e09097820 */ /* 0x000fc60000410000 */
[----:B------:R-:W-:Y:S01]  /*0420*/  FADD R10, R19, R13 ;  /* 0x0000000d130a7221 */ /* 0x000fe20000000000 */
[----:B------:R-:W-:-:S03]  /*0430*/  FADD R18, R18, -R19 ;  /* 0x8000001312127221 */ /* 0x000fc60000000000 */
[----:B------:R-:W-:Y:S01]  /*0440*/  FADD R0, R13, -R10 ;  /* 0x8000000a0d007221 */ /* 0x000fe20000000000 */
[----:B------:R-:W-:Y:S01]  /*0450*/  FADD R13, R11, R11 ;  /* 0x0000000b0b0d7221 */ /* 0x000fe20000000000 */
[----:B------:R-:W-:Y:S02]  /*0460*/  FADD R18, R15, R18 ;  /* 0x000000120f127221 */ /* 0x000fe40000000000 */
[----:B------:R-:W-:Y:S01]  /*0470*/  FADD R19, R19, R0 ;  /* 0x0000000013137221 */ /* 0x000fe20000000000 */
[----:B-1----:R-:W-:-:S03]  /*0480*/  FMUL R0, R4, R13 ;  /* 0x0000000d04007220 */ /* 0x002fc60000400000 */
[----:B------:R-:W-:Y:S01]  /*0490*/  FADD R18, R18, R19 ;  /* 0x0000001312127221 */ /* 0x000fe20000000000 */
[----:B------:R-:W-:-:S03]  /*04a0*/  FMUL R15, R0, R0 ;  /* 0x00000000000f7220 */ /* 0x000fc60000400000 */
[----:B------:R-:W-:Y:S01]  /*04b0*/  FADD R9, R9, R18 ;  /* 0x0000001209097221 */ /* 0x000fe20000000000 */
[----:B------:R-:W-:-:S03]  /*04c0*/  FFMA.FTZ R20, R15, R8, 0.01249298732727766037 ;  /* 0x3c4caf630f147423 */ /* 0x000fc60000010008 */
[----:B------:R-:W-:Y:S01]  /*04d0*/  FADD R18, R10, R9 ;  /* 0x000000090a127221 */ /* 0x000fe20000000000 */
[----:B------:R-:W-:-:S03]  /*04e0*/  FFMA.FTZ R20, R15, R20, 0.083333469927310943604 ;  /* 0x3daaaabd0f147423 */ /* 0x000fc60000010014 */
[----:B------:R-:W-:Y:S01]  /*04f0*/  FADD R10, R10, -R18 ;  /* 0x800000120a0a7221 */ /* 0x000fe20000000000 */
[----:B------:R-:W-:Y:S01]  /*0500*/  FMUL.FTZ R25, R18, -0.3333333432674407959 ;  /* 0xbeaaaaab12197820 */ /* 0x000fe20000410000 */
[----:B------:R-:W-:Y:S01]  /*0510*/  FMUL.FTZ R15, R15, R20 ;  /* 0x000000140f0f7220 */ /* 0x000fe20000410000 */
[----:B------:R-:W-:Y:S01]  /*0520*/  FFMA R20, -R4, R13, R11 ;  /* 0x0000000d04147223 */ /* 0x000fe2000000010b */
[----:B------:R-:W-:Y:S02]  /*0530*/  FADD R10, R9, R10 ;  /* 0x0000000a090a7221 */ /* 0x000fe40000000000 */
[----:B------:R-:W-:Y:S01]  /*0540*/  FMUL.FTZ R19, R0, R15 ;  /* 0x0000000f00137220 */ /* 0x000fe20000410000 */
[----:B------:R-:W-:Y:S01]  /*0550*/  FADD R20, R20, R20 ;  /* 0x0000001414147221 */ /* 0x000fe20000000000 */
[----:B------:R-:W-:Y:S02]  /*0560*/  SHF.R.U32.HI R15, RZ, 0x17, R14 ;  /* 0x00000017ff0f7819 */ /* 0x000fe4000001160e */
[-C--:B------:R-:W-:Y:S01]  /*0570*/  FFMA R9, R4, R13.reuse, R19 ;  /* 0x0000000d04097223 */ /* 0x080fe20000000013 */
[----:B------:R-:W-:Y:S01]  /*0580*/  FFMA.FTZ R21, R11, -R0, R20 ;  /* 0x800000000b157223 */ /* 0x000fe20000010014 */
[----:B------:R-:W-:Y:S01]  /*0590*/  FFMA.FTZ R11, R18, -0.3333333432674407959, -R25 ;  /* 0xbeaaaaab120b7823 */ /* 0x000fe20000010819 */
[----:B------:R-:W-:Y:S01]  /*05a0*/  I2FP.F32.U32 R15, R15 ;  /* 0x0000000f000f7245 */ /* 0x000fe20000201000 */
[C---:B------:R-:W-:Y:S01]  /*05b0*/  FFMA R20, R4.reuse, R13, -R9 ;  /* 0x0000000d04147223 */ /* 0x040fe20000000809 */
[----:B------:R-:W-:Y:S01]  /*05c0*/  FMUL.FTZ R21, R4, R21 ;  /* 0x0000001504157220 */ /* 0x000fe20000410000 */
[----:B------:R-:W-:Y:S01]  /*05d0*/  FFMA.FTZ R0, R10, -0.3333333432674407959, R11 ;  /* 0xbeaaaaab0a007823 */ /* 0x000fe2000001000b */
[----:B------:R-:W-:Y:S01]  /*05e0*/  MOV R13, RZ ;  /* 0x000000ff000d7202 */ /* 0x000fe20000000f00 */
[----:B------:R-:W-:Y:S01]  /*05f0*/  FADD R4, R19, R20 ;  /* 0x0000001413047221 */ /* 0x000fe20000000000 */
[----:B------:R-:W-:Y:S01]  /*0600*/  FADD R20, R15, -127 ;  /* 0xc2fe00000f147421 */ /* 0x000fe20000000000 */
[----:B------:R-:W-:Y:S01]  /*0610*/  FFMA.FTZ R18, RZ, R18, R0 ;  /* 0x00000012ff127223 */ /* 0x000fe20000010000 */
[----:B------:R-:W-:Y:S01]  /*0620*/  HFMA2.MMA R15, -RZ, RZ, 0, 0 ;  /* 0x00000000ff0f7435 */ /* 0x000fe200000001ff */
[----:B------:R-:W-:Y:S01]  /*0630*/  FADD R10, R21, R4 ;  /* 0x00000004150a7221 */ /* 0x000fe20000000000 */
[----:B------:R-:W-:Y:S01]  /*0640*/  @P2 FADD R20, R20, 1 ;  /* 0x3f80000014142421 */ /* 0x000fe20000000000 */
[----:B------:R-:W-:Y:S01]  /*0650*/  FADD.FTZ R4, R25, R18 ;  /* 0x0000001219047221 */ /* 0x000fe20000010000 */
[----:B------:R-:W-:Y:S01]  /*0660*/  MOV R19, RZ ;  /* 0x000000ff00137202 */ /* 0x000fe20000000f00 */
[C---:B------:R-:W-:Y:S01]  /*0670*/  FADD R24, R9.reuse, R10 ;  /* 0x0000000a09187221 */ /* 0x040fe20000000000 */
[----:B------:R-:W-:Y:S01]  /*0680*/  FMUL.FTZ R11, R20, 0.693145751953125 ;  /* 0x3f317200140b7820 */ /* 0x000fe20000410000 */
[----:B------:R-:W5:Y:S01]  /*0690*/  @!P0 LDG.E.EL R13, desc[UR4][R2.64+0x8] ;  /* 0x00000804020d8981 */ /* 0x000f62000c2e1900 */
[----:B------:R-:W-:Y:S01]  /*06a0*/  ISETP.NE.AND P1, PT, R4, 0x42b17218, PT ;  /* 0x42b172180400780c */ /* 0x000fe20003f25270 */
[----:B------:R-:W-:Y:S01]  /*06b0*/  FADD R9, R9, -R24 ;  /* 0x8000001809097221 */ /* 0x000fe20000000000 */
[----:B------:R-:W-:Y:S01]  /*06c0*/  FADD R21, R24, R11 ;  /* 0x0000000b18157221 */ /* 0x000fe20000000000 */
[----:B------:R-:W2:Y:S01]  /*06d0*/  @!P0 LDG.E.EL R19, desc[UR4][R2.64+0x4] ;  /* 0x0000040402138981 */ /* 0x000ea2000c2e1900 */
[----:B------:R-:W-:Y:S01]  /*06e0*/  FSEL R0, R4, 88.72283172607421875, P1 ;  /* 0x42b1721704007808 */ /* 0x000fe20000800000 */
[----:B------:R-:W-:Y:S01]  /*06f0*/  FADD R9, R10, R9 ;  /* 0x000000090a097221 */ /* 0x000fe20000000000 */
[----:B------:R-:W-:Y:S01]  /*0700*/  FADD R11, R11, -R21 ;  /* 0x800000150b0b7221 */ /* 0x000fe20000000000 */
[----:B------:R-:W5:Y:S02]  /*0710*/  @!P0 LDG.E.EL R15, desc[UR4][R2.64+0x8] ;  /* 0x00000804020f8981 */ /* 0x000f64000c2e1900 */
[----:B------:R-:W-:Y:S01]  /*0720*/  FMUL.FTZ R22, R0, 1.4426950216293334961 ;  /* 0x3fb8aa3b00167820 */ /* 0x000fe20000410000 */
[----:B------:R-:W-:Y:S01]  /*0730*/  FADD R24, R24, R11 ;  /* 0x0000000b18187221 */ /* 0x000fe20000000000 */
[----:B------:R-:W-:Y:S01]  /*0740*/  FMUL.FTZ R20, R20, 1.428606765330187045e-06 ;  /* 0x35bfbe8e14147820 */ /* 0x000fe20000410000 */
[----:B------:R-:W-:-:S02]  /*0750*/  CS2R R10, SRZ ;  /* 0x00000000000a7805 */ /* 0x000fc4000001ff00 */
[----:B------:R-:W-:Y:S01]  /*0760*/  FADD R9, R9, R24 ;  /* 0x0000001809097221 */ /* 0x000fe20000000000 */
[----:B------:R-:W1:Y:S03]  /*0770*/  FRND.TRUNC R22, R22 ;  /* 0x0000001600167307 */ /* 0x000e66000020d000 */
[----:B------:R-:W-:Y:S01]  /*0780*/  FADD R24, R20, R9 ;  /* 0x0000000914187221 */ /* 0x000fe20000000000 */
[----:B------:R-:W-:Y:S01]  /*0790*/  HFMA2.MMA R9, -RZ, RZ, 3.4921875, 0 ;  /* 0x42fc0000ff097435 */ /* 0x000fe200000001ff */
[----:B------:R-:W5:Y:S04]  /*07a0*/  @!P0 LDG.E.EL R11, desc[UR4][R2.64+0xc] ;  /* 0x00000c04020b8981 */ /* 0x000f68000c2e1900 */
[----:B------:R3:W5:Y:S01]  /*07b0*/  @!P0 LDG.E.EL R10, desc[UR4][R2.64+0xc] ;  /* 0x00000c04020a8981 */ /* 0x000762000c2e1900 */
[----:B-1----:R-:W-:-:S04]  /*07c0*/  FADD.FTZ R20, |R22|, -RZ ;  /* 0x800000ff16147221 */ /* 0x002fc80000010200 */
[----:B------:R-:W-:Y:S02]  /*07d0*/  LOP3.LUT R27, R9, 0x80000000, R22, 0xb8, !PT ;  /* 0x80000000091b7812 */ /* 0x000fe400078eb816 */
[----:B------:R-:W-:-:S04]  /*07e0*/  FSETP.GT.AND P1, PT, R20, 126, PT ;  /* 0x42fc00001400780b */ /* 0x000fc80003f24000 */
[----:B------:R-:W-:Y:S01]  /*07f0*/  FSEL R27, R27, R22, P1 ;  /* 0x000000161b1b7208 */ /* 0x000fe20000800000 */
[----:B------:R-:W-:-:S04]  /*0800*/  FADD R23, R21, R24 ;  /* 0x0000001815177221 */ /* 0x000fc80000000000 */
[----:B---3--:R-:W-:Y:S01]  /*0810*/  FFMA.FTZ R2, R27, -0.69314718246459960938, R0 ;  /* 0xbf3172181b027823 */ /* 0x008fe20000010000 */
[----:B------:R-:W-:-:S03]  /*0820*/  FADD R21, R21, -R23 ;  /* 0x8000001715157221 */ /* 0x000fc60000000000 */
[----:B------:R-:W-:Y:S01]  /*0830*/  FFMA.FTZ R2, R27, 1.9046542121259335545e-09, R2 ;  /* 0x3102e3081b027823 */ /* 0x000fe20000010002 */
[----:B------:R-:W-:Y:S01]  /*0840*/  FADD R21, R24, R21 ;  /* 0x0000001518157221 */ /* 0x000fe20000000000 */
[C---:B------:R-:W-:Y:S02]  /*0850*/  FMUL.FTZ R20, R23.reuse, -0.3333333432674407959 ;  /* 0xbeaaaaab17147820 */ /* 0x040fe40000410000 */
[----:B------:R-:W-:Y:S02]  /*0860*/  FMUL R24, R2, 1.4426950216293334961 ;  /* 0x3fb8aa3b02187820 */ /* 0x000fe40000400000 */
[----:B------:R-:W-:Y:S02]  /*0870*/  FFMA.FTZ R22, R23, -0.3333333432674407959, -R20 ;  /* 0xbeaaaaab17167823 */ /* 0x000fe40000010814 */
[----:B------:R-:W1:Y:S01]  /*0880*/  MUFU.EX2 R3, R24 ;  /* 0x0000001800037308 */ /* 0x000e620000000800 */
[----:B------:R-:W-:Y:S01]  /*0890*/  FADD R27, R27, 12583039 ;  /* 0x4b40007f1b1b7421 */ /* 0x000fe20000000000 */
[----:B------:R-:W-:-:S04]  /*08a0*/  FFMA.FTZ R0, R21, -0.3333333432674407959, R22 ;  /* 0xbeaaaaab15007823 */ /* 0x000fc80000010016 */
[----:B------:R-:W-:Y:S01]  /*08b0*/  FFMA.FTZ R21, RZ, R23, R0 ;  /* 0x00000017ff157223 */ /* 0x000fe20000010000 */
[----:B------:R-:W-:-:S03]  /*08c0*/  SHF.L.U32 R0, R27, 0x17, RZ ;  /* 0x000000171b007819 */ /* 0x000fc600000006ff */
[----:B------:R-:W-:Y:S02]  /*08d0*/  FADD.FTZ R23, R20, R21 ;  /* 0x0000001514177221 */ /* 0x000fe40000010000 */
[----:B-1----:R-:W-:-:S03]  /*08e0*/  FMUL R0, R0, R3 ;  /* 0x0000000300007220 */ /* 0x002fc60000400000 */
[C---:B------:R-:W-:Y:S01]  /*08f0*/  ISETP.NE.AND P1, PT, R23.reuse, 0x42b17218, PT ;  /* 0x42b172181700780c */ /* 0x040fe20003f25270 */
[----:B------:R-:W1:Y:S03]  /*0900*/  LDC.64 R2, c[0x0][0x210] ;  /* 0x00008400ff027b82 */ /* 0x000e660000000a00 */
[----:B------:R-:W-:Y:S02]  /*0910*/  FSEL R22, R23, 88.72283172607421875, P1 ;  /* 0x42b1721717167808 */ /* 0x000fe40000800000 */
[----:B------:R-:W-:-:S03]  /*0920*/  FSETP.NEU.AND P1, PT, R0, +INF , PT ;  /* 0x7f8000000000780b */ /* 0x000fc60003f2d000 */
[----:B------:R-:W-:-:S06]  /*0930*/  FMUL.FTZ R26, R22, 1.4426950216293334961 ;  /* 0x3fb8aa3b161a7820 */ /* 0x000fcc0000410000 */
[----:B------:R-:W3:Y:S01]  /*0940*/  FRND.TRUNC R26, R26 ;  /* 0x0000001a001a7307 */ /* 0x000ee2000020d000 */
[----:B------:R-:W-:-:S03]  /*0950*/  ISETP.NE.OR P2, PT, R4, 0x42b17218, !P1 ;  /* 0x42b172180400780c */ /* 0x000fc60004f45670 */
[----:B------:R-:W-:Y:S01]  /*0960*/  @P1 FADD.FTZ R25, R25, -R4 ;  /* 0x8000000419191221 */ /* 0x000fe20000010000 */
[----:B-1----:R-:W-:Y:S01]  /*0970*/  IMAD.WIDE R2, R5, 0x4, R2 ;  /* 0x0000000405027825 */ /* 0x002fe200078e0202 */
[----:B------:R-:W-:-:S03]  /*0980*/  CS2R R4, SRZ ;  /* 0x0000000000047805 */ /* 0x000fc6000001ff00 */
[----:B---3--:R-:W-:-:S03]  /*0990*/  FADD.FTZ R27, |R26|, -RZ ;  /* 0x800000ff1a1b7221 */ /* 0x008fc60000010200 */
[----:B------:R1:W5:Y:S02]  /*09a0*/  @!P0 LDG.E.64 R4, desc[UR4][R2.64] ;  /* 0x0000000402048981 */ /* 0x000364000c1e1b00 */
[----:B------:R-:W-:Y:S02]  /*09b0*/  FSETP.GT.AND P3, PT, R27, 126, PT ;  /* 0x42fc00001b00780b */ /* 0x000fe40003f64000 */
[----:B------:R-:W-:-:S04]  /*09c0*/  LOP3.LUT R27, R9, 0x80000000, R26, 0xb8, !PT ;  /* 0x80000000091b7812 */ /* 0x000fc800078eb81a */
[----:B------:R-:W-:Y:S01]  /*09d0*/  FSEL R27, R27, R26, P3 ;  /* 0x0000001a1b1b7208 */ /* 0x000fe20001800000 */
[----:B----4-:R-:W-:-:S04]  /*09e0*/  FFMA R17, R17, -R12, 1 ;  /* 0x3f80000011117423 */ /* 0x010fc8000000080c */
[----:B------:R-:W-:Y:S01]  /*09f0*/  FFMA.FTZ R22, R27, -0.69314718246459960938, R22 ;  /* 0xbf3172181b167823 */ /* 0x000fe20000010016 */
[----:B------:R-:W-:-:S03]  /*0a00*/  FSETP.GEU.AND P3, PT, R17, RZ, PT ;  /* 0x000000ff1100720b */ /* 0x000fc60003f6e000 */
[----:B------:R-:W-:Y:S01]  /*0a10*/  FFMA.FTZ R22, R27, 1.9046542121259335545e-09, R22 ;  /* 0x3102e3081b167823 */ /* 0x000fe20000010016 */
[----:B------:R-:W-:-:S03]  /*0a20*/  FSEL R17, R17, RZ, P3 ;  /* 0x000000ff11117208 */ /* 0x000fc60001800000 */
[----:B------:R-:W-:-:S04]  /*0a30*/  FMUL R28, R22, 1.4426950216293334961 ;  /* 0x3fb8aa3b161c7820 */ /* 0x000fc80000400000 */
[----:B------:R-:W3:Y:S01]  /*0a40*/  MUFU.EX2 R29, R28 ;  /* 0x0000001c001d7308 */ /* 0x000ee20000000800 */
[----:B------:R-:W-:Y:S01]  /*0a50*/  FADD.FTZ R22, |R17|, -RZ ;  /* 0x800000ff11167221 */ /* 0x000fe20000010200 */
[----:B------:R-:W-:-:S04]  /*0a60*/  FADD R27, R27, 12583039 ;  /* 0x4b40007f1b1b7421 */ /* 0x000fc80000000000 */
[----:B------:R-:W-:Y:S02]  /*0a70*/  LOP3.LUT R26, R22, 0x7fffff, RZ, 0xc0, !PT ;  /* 0x007fffff161a7812 */ /* 0x000fe400078ec0ff */
[----:B------:R-:W-:Y:S02]  /*0a80*/  SHF.L.U32 R24, R27, 0x17, RZ ;  /* 0x000000171b187819 */ /* 0x000fe400000006ff */
[----:B------:R-:W-:-:S03]  /*0a90*/  LOP3.LUT R26, R26, 0x3f800000, RZ, 0xfc, !PT ;  /* 0x3f8000001a1a7812 */ /* 0x000fc600078efcff */
[----:B---3--:R-:W-:Y:S01]  /*0aa0*/  FMUL R24, R24, R29 ;  /* 0x0000001d18187220 */ /* 0x008fe20000400000 */
[----:B------:R-:W-:-:S04]  /*0ab0*/  FSETP.GT.AND P3, PT, R26, 1.4142135381698608398, PT ;  /* 0x3fb504f31a00780b */ /* 0x000fc80003f64000 */
[----:B------:R-:W-:-:S04]  /*0ac0*/  FSETP.NEU.AND P4, PT, R24, +INF , PT ;  /* 0x7f8000001800780b */ /* 0x000fc80003f8d000 */
[----:B------:R-:W-:-:S05]  /*0ad0*/  ISETP.NE.OR P5, PT, R23, 0x42b17218, !P4 ;  /* 0x42b172181700780c */ /* 0x000fca00067a5670 */
[----:B------:R-:W-:-:S04]  /*0ae0*/  @P3 FMUL R26, R26, 0.5 ;  /* 0x3f0000001a1a3820 */ /* 0x000fc80000400000 */
[----:B------:R-:W-:Y:S01]  /*0af0*/  @P4 FADD.FTZ R20, R20, -R23 ;  /* 0x8000001714144221 */ /* 0x000fe20000010000 */
[----:B------:R-:W-:Y:S01]  /*0b00*/  FADD R23, R26, 1 ;  /* 0x3f8000001a177421 */ /* 0x000fe20000000000 */
[----:B------:R-:W-:-:S05]  /*0b10*/  @P1 FADD.FTZ R25, R18, R25 ;  /* 0x0000001912191221 */ /* 0x000fca0000010000 */
[----:B------:R-:W3:Y:S01]  /*0b20*/  MUFU.RCP R23, R23 ;  /* 0x0000001700177308 */ /* 0x000ee20000001000 */
[----:B------:R-:W-:Y:S01]  /*0b30*/  @!P2 FADD R25, R25, 7.62939453125e-06 ;  /* 0x370000001919a421 */ /* 0x000fe20000000000 */
[----:B------:R-:W-:Y:S01]  /*0b40*/  @P4 FADD.FTZ R21, R21, R20 ;  /* 0x0000001415154221 */ /* 0x000fe20000010000 */
[----:B------:R-:W-:Y:S01]  /*0b50*/  FADD R26, R26, -1 ;  /* 0xbf8000001a1a7421 */ /* 0x000fe20000000000 */
[----:B------:R-:W-:Y:S01]  /*0b60*/  MOV R18, 0x7f800000 ;  /* 0x7f80000000127802 */ /* 0x000fe20000000f00 */
[----:B------:R-:W-:Y:S01]  /*0b70*/  @P1 FFMA.FTZ R18, R0, R25, R0 ;  /* 0x0000001900121223 */ /* 0x000fe20000010000 */
[----:B------:R-:W-:Y:S01]  /*0b80*/  @!P5 FADD R21, R21, 7.62939453125e-06 ;  /* 0x370000001515d421 */ /* 0x000fe20000000000 */
[----:B------:R-:W-:Y:S01]  /*0b90*/  FADD R0, R26, R26 ;  /* 0x0000001a1a007221 */ /* 0x000fe20000000000 */
[----:B------:R-:W-:Y:S02]  /*0ba0*/  MOV R20, 0x7f800000 ;  /* 0x7f80000000147802 */ /* 0x000fe40000000f00 */
[----:B------:R-:W-:Y:S01]  /*0bb0*/  @P4 FFMA.FTZ R20, R24, R21, R24 ;  /* 0x0000001518144223 */ /* 0x000fe20000010018 */
[----:B---3--:R-:W-:-:S04]  /*0bc0*/  FMUL R21, R23, R0 ;  /* 0x0000000017157220 */ /* 0x008fc80000400000 */
[----:B------:R-:W-:-:S04]  /*0bd0*/  FMUL R25, R21, R21 ;  /* 0x0000001515197220 */ /* 0x000fc80000400000 */
[----:B------:R-:W-:-:S04]  /*0be0*/  FFMA.FTZ R24, R25, R8, 0.01249298732727766037 ;  /* 0x3c4caf6319187423 */ /* 0x000fc80000010008 */
[----:B------:R-:W-:-:S04]  /*0bf0*/  FFMA.FTZ R24, R25, R24, 0.083333469927310943604 ;  /* 0x3daaaabd19187423 */ /* 0x000fc80000010018 */
[----:B------:R-:W-:Y:S01]  /*0c00*/  FMUL.FTZ R24, R25, R24 ;  /* 0x0000001819187220 */ /* 0x000fe20000410000 */
[----:B------:R-:W-:-:S04]  /*0c10*/  FFMA R25, -R23, R0, R26 ;  /* 0x0000000017197223 */ /* 0x000fc8000000011a */
[----:B------:R-:W-:Y:S01]  /*0c20*/  FADD R25, R25, R25 ;  /* 0x0000001919197221 */ /* 0x000fe20000000000 */
[----:B------:R-:W-:-:S03]  /*0c30*/  FMUL.FTZ R24, R21, R24 ;  /* 0x0000001815187220 */ /* 0x000fc60000410000 */
[----:B------:R-:W-:Y:S01]  /*0c40*/  FFMA.FTZ R26, R26, -R21, R25 ;  /* 0x800000151a1a7223 */ /* 0x000fe20000010019 */
[----:B------:R-:W-:Y:S01]  /*0c50*/  SHF.R.U32.HI R25, RZ, 0x17, R22 ;  /* 0x00000017ff197819 */ /* 0x000fe20000011616 */
[----:B------:R-:W-:-:S03]  /*0c60*/  FFMA R21, R23, R0, R24 ;  /* 0x0000000017157223 */ /* 0x000fc60000000018 */
[----:B------:R-:W-:Y:S01]  /*0c70*/  I2FP.F32.U32 R25, R25 ;  /* 0x0000001900197245 */ /* 0x000fe20000201000 */
[C---:B------:R-:W-:Y:S01]  /*0c80*/  FFMA R27, R23.reuse, R0, -R21 ;  /* 0x00000000171b7223 */ /* 0x040fe20000000815 */
[----:B------:R-:W-:-:S03]  /*0c90*/  FMUL.FTZ R26, R23, R26 ;  /* 0x0000001a171a7220 */ /* 0x000fc60000410000 */
[----:B------:R-:W-:Y:S01]  /*0ca0*/  FADD R27, R24, R27 ;  /* 0x0000001b181b7221 */ /* 0x000fe20000000000 */
[----:B------:R-:W-:-:S03]  /*0cb0*/  FADD R0, R25, -127 ;  /* 0xc2fe000019007421 */ /* 0x000fc60000000000 */
[----:B------:R-:W-:Y:S01]  /*0cc0*/  FADD R26, R26, R27 ;  /* 0x0000001b1a1a7221 */ /* 0x000fe20000000000 */
[----:B------:R-:W-:-:S03]  /*0cd0*/  @P3 FADD R0, R0, 1 ;  /* 0x3f80000000003421 */ /* 0x000fc60000000000 */
[----:B------:R-:W-:Y:S01]  /*0ce0*/  FADD R24, R21, R26 ;  /* 0x0000001a15187221 */ /* 0x000fe20000000000 */
[----:B------:R-:W-:-:S04]  /*0cf0*/  FMUL.FTZ R25, R0, 0.693145751953125 ;  /* 0x3f31720000197820 */ /* 0x000fc80000410000 */
[----:B------:R-:W-:Y:S01]  /*0d00*/  FADD R23, R24, R25 ;  /* 0x0000001918177221 */ /* 0x000fe20000000000 */
[----:B------:R-:W-:-:S03]  /*0d10*/  FADD R21, R21, -R24 ;  /* 0x8000001815157221 */ /* 0x000fc60000000000 */
[----:B------:R-:W-:Y:S01]  /*0d20*/  FADD R25, R25, -R23 ;  /* 0x8000001719197221 */ /* 0x000fe20000000000 */
[----:B------:R-:W-:-:S03]  /*0d30*/  FADD R21, R26, R21 ;  /* 0x000000151a157221 */ /* 0x000fc60000000000 */
[----:B------:R-:W-:Y:S01]  /*0d40*/  FADD R24, R24, R25 ;  /* 0x0000001918187221 */ /* 0x000fe20000000000 */
[----:B------:R-:W-:-:S03]  /*0d50*/  FMUL.FTZ R0, R0, 1.428606765330187045e-06 ;  /* 0x35bfbe8e00007820 */ /* 0x000fc60000410000 */
[----:B------:R-:W-:-:S04]  /*0d60*/  FADD R21, R21, R24 ;  /* 0x0000001815157221 */ /* 0x000fc80000000000 */
[----:B------:R-:W-:-:S04]  /*0d70*/  FADD R0, R0, R21 ;  /* 0x0000001500007221 */ /* 0x000fc80000000000 */
[----:B------:R-:W-:-:S04]  /*0d80*/  FADD R24, R23, R0 ;  /* 0x0000000017187221 */ /* 0x000fc80000000000 */
[----:B------:R-:W-:Y:S01]  /*0d90*/  FADD R21, R23, -R24 ;  /* 0x8000001817157221 */ /* 0x000fe20000000000 */
[----:B------:R-:W-:-:S03]  /*0da0*/  FMUL.FTZ R23, R24, -0.3333333432674407959 ;  /* 0xbeaaaaab18177820 */ /* 0x000fc60000410000 */
[----:B------:R-:W-:Y:S01]  /*0db0*/  FADD R0, R0, R21 ;  /* 0x0000001500007221 */ /* 0x000fe20000000000 */
[----:B------:R-:W-:-:S04]  /*0dc0*/  FFMA.FTZ R21, R24, -0.3333333432674407959, -R23 ;  /* 0xbeaaaaab18157823 */ /* 0x000fc80000010817 */
[----:B------:R-:W-:-:S04]  /*0dd0*/  FFMA.FTZ R0, R0, -0.3333333432674407959, R21 ;  /* 0xbeaaaaab00007823 */ /* 0x000fc80000010015 */
[----:B------:R-:W-:-:S04]  /*0de0*/  FFMA.FTZ R24, RZ, R24, R0 ;  /* 0x00000018ff187223 */ /* 0x000fc80000010000 */
[----:B------:R-:W-:-:S05]  /*0df0*/  FADD.FTZ R26, R23, R24 ;  /* 0x00000018171a7221 */ /* 0x000fca0000010000 */
[----:B------:R-:W-:-:S04]  /*0e00*/  ISETP.NE.AND P1, PT, R26, 0x42b17218, PT ;  /* 0x42b172181a00780c */ /* 0x000fc80003f25270 */
[----:B------:R-:W-:-:S05]  /*0e10*/  FSEL R0, R26, 88.72283172607421875, P1 ;  /* 0x42b172171a007808 */ /* 0x000fca0000800000 */
[----:B------:R-:W-:-:S04]  /*0e20*/  FMUL.FTZ R21, R0, 1.4426950216293334961 ;  /* 0x3fb8aa3b00157820 */ /* 0x000fc80000410000 */
[----:B------:R-:W3:Y:S02]  /*0e30*/  FRND.TRUNC R28, R21 ;  /* 0x00000015001c7307 */ /* 0x000ee4000020d000 */
[----:B---3--:R-:W-:-:S05]  /*0e40*/  FADD.FTZ R25, |R28|, -RZ ;  /* 0x800000ff1c197221 */ /* 0x008fca0000010200 */
[----:B------:R-:W-:Y:S02]  /*0e50*/  FSETP.GT.AND P1, PT, R25, 126, PT ;  /* 0x42fc00001900780b */ /* 0x000fe40003f24000 */
[----:B------:R-:W-:-:S04]  /*0e60*/  LOP3.LUT R25, R9, 0x80000000, R28, 0xb8, !PT ;  /* 0x8000000009197812 */ /* 0x000fc800078eb81c */
[----:B------:R-:W-:-:S05]  /*0e70*/  FSEL R25, R25, R28, P1 ;  /* 0x0000001c19197208 */ /* 0x000fca0000800000 */
[----:B------:R-:W-:-:S04]  /*0e80*/  FFMA.FTZ R0, R25, -0.69314718246459960938, R0 ;  /* 0xbf31721819007823 */ /* 0x000fc80000010000 */
[----:B------:R-:W-:-:S04]  /*0e90*/  FFMA.FTZ R0, R25, 1.9046542121259335545e-09, R0 ;  /* 0x3102e30819007823 */ /* 0x000fc80000010000 */
[----:B------:R-:W-:Y:S01]  /*0ea0*/  FMUL R27, R0, 1.4426950216293334961 ;  /* 0x3fb8aa3b001b7820 */ /* 0x000fe20000400000 */
[----:B------:R-:W-:-:S05]  /*0eb0*/  FADD R25, R25, 12583039 ;  /* 0x4b40007f19197421 */ /* 0x000fca0000000000 */
[----:B------:R-:W3:Y:S01]  /*0ec0*/  MUFU.EX2 R27, R27 ;  /* 0x0000001b001b7308 */ /* 0x000ee20000000800 */
[----:B------:R-:W-:Y:S01]  /*0ed0*/  SHF.L.U32 R0, R25, 0x17, RZ ;  /* 0x0000001719007819 */ /* 0x000fe200000006ff */
[----:B--2---:R-:W-:-:S04]  /*0ee0*/  FFMA R19, R19, -R12, 1 ;  /* 0x3f80000013137423 */ /* 0x004fc8000000080c */
[----:B---3--:R-:W-:-:S05]  /*0ef0*/  FMUL R0, R0, R27 ;  /* 0x0000001b00007220 */ /* 0x008fca0000400000 */
[----:B------:R-:W-:Y:S02]  /*0f00*/  FSETP.NEU.AND P2, PT, R0, +INF , PT ;  /* 0x7f8000000000780b */ /* 0x000fe40003f4d000 */
[----:B------:R-:W-:-:S04]  /*0f10*/  FSETP.GEU.AND P1, PT, R19, RZ, PT ;  /* 0x000000ff1300720b */ /* 0x000fc80003f2e000 */
[----:B------:R-:W-:Y:S01]  /*0f20*/  FSEL R21, R19, RZ, P1 ;  /* 0x000000ff13157208 */ /* 0x000fe20000800000 */
[----:B------:R-:W-:Y:S01]  /*0f30*/  HFMA2.MMA R19, -RZ, RZ, 2, 0 ;  /* 0x40000000ff137435 */ /* 0x000fe200000001ff */
[----:B------:R-:W-:-:S05]  /*0f40*/  ISETP.NE.OR P4, PT, R26, 0x42b17218, !P2 ;  /* 0x42b172181a00780c */ /* 0x000fca0005785670 */
[----:B------:R-:W-:Y:S01]  /*0f50*/  @P2 FADD.FTZ R25, R23, -R26 ;  /* 0x8000001a17192221 */ /* 0x000fe20000010000 */
[----:B------:R-:W-:-:S03]  /*0f60*/  FADD.FTZ R23, |R21|, -RZ ;  /* 0x800000ff15177221 */ /* 0x000fc60000010200 */
[----:B------:R-:W-:Y:S02]  /*0f70*/  @P2 FADD.FTZ R25, R24, R25 ;  /* 0x0000001918192221 */ /* 0x000fe40000010000 */
[----:B------:R-:W-:Y:S01]  /*0f80*/  LOP3.LUT R24, R23, 0x7fffff, RZ, 0xc0, !PT ;  /* 0x007fffff17187812 */ /* 0x000fe200078ec0ff */
[----:B------:R-:W-:Y:S01]  /*0f90*/  FFMA R19, -RZ, -R19, -0.3333333432674407959 ;  /* 0xbeaaaaabff137423 */ /* 0x000fe20000000913 */
[----:B------:R-:W-:Y:S01]  /*0fa0*/  FSETP.NEU.AND P3, PT, R7, RZ, PT ;  /* 0x000000ff0700720b */ /* 0x000fe20003f6d000 */
[----:B------:R-:W-:Y:S01]  /*0fb0*/  FADD R26, R16, 0.3333333432674407959 ;  /* 0x3eaaaaab101a7421 */ /* 0x000fe20000000000 */
[----:B------:R-:W-:Y:S01]  /*0fc0*/  LOP3.LUT R24, R24, 0x3f800000, RZ, 0xfc, !PT ;  /* 0x3f80000018187812 */ /* 0x000fe200078efcff */
[----:B------:R-:W-:Y:S01]  /*0fd0*/  FADD.FTZ R19, |R19|, -RZ ;  /* 0x800000ff13137221 */ /* 0x000fe20000010200 */
[----:B------:R-:W-:Y:S02]  /*0fe0*/  @!P4 FADD R25, R25, 7.62939453125e-06 ;  /* 0x370000001919c421 */ /* 0x000fe40000000000 */
[----:B------:R-:W-:-:S02]  /*0ff0*/  FSETP.GT.AND P1, PT, R24, 1.4142135381698608398, PT ;  /* 0x3fb504f31800780b */ /* 0x000fc40003f24000 */
[----:B------:R-:W-:Y:S02]  /*1000*/  ISETP.GE.AND P4, PT, R26, 0x7f800000, PT ;  /* 0x7f8000001a00780c */ /* 0x000fe40003f86270 */
[----:B------:R-:W-:Y:S02]  /*1010*/  FSETP.NEU.AND P5, PT, R19, 1, PT ;  /* 0x3f8000001300780b */ /* 0x000fe40003fad000 */
[----:B------:R-:W-:Y:S01]  /*1020*/  MOV R19, 0x7f800000 ;  /* 0x7f80000000137802 */ /* 0x000fe20000000f00 */
[----:B------:R-:W-:Y:S01]  /*1030*/  @P2 FFMA.FTZ R19, R0, R25, R0 ;  /* 0x0000001900132223 */ /* 0x000fe20000010000 */
[----:B------:R-:W-:Y:S01]  /*1040*/  @!P3 FADD R0, R7, R7 ;  /* 0x000000070700b221 */ /* 0x000fe20000000000 */
[----:B------:R-:W-:Y:S04]  /*1050*/  BSSY B0, `(.L_x_0) ;  /* 0x000000c000007945 */ /* 0x000fe80003800000 */
[----:B------:R-:W-:Y:S01]  /*1060*/  @!P3 LOP3.LUT R0, R0, 0x7f800000, RZ, 0xfc, !PT ;  /* 0x7f8000000000b812 */ /* 0x000fe200078efcff */
[----:B------:R-:W-:Y:S01]  /*1070*/  @P1 FMUL R24, R24, 0.5 ;  /* 0x3f00000018181820 */ /* 0x000fe20000400000 */
[----:B------:R-:W-:-:S02]  /*1080*/  FSETP.NEU.AND P2, PT, R6, RZ, PT ;  /* 0x000000ff0600720b */ /* 0x000fc40003f4d000 */
[----:B------:R-:W-:Y:S01]  /*1090*/  @!P3 FSEL R18, R0, +INF , !P5 ;  /* 0x7f8000000012b808 */ /* 0x000fe20006800000 */
[----:B------:R-:W-:Y:S01]  /*10a0*/  FADD R0, R24, 1 ;  /* 0x3f80000018007421 */ /* 0x000fe20000000000 */
[----:B-1----:R-:W-:Y:S09]  /*10b0*/  @!P4 BRA `(.L_x_1) ;  /* 0x000000000014c947 */ /* 0x002ff20003800000 */
[----:B------:R-:W-:-:S13]  /*10c0*/  FSETP.NAN.FTZ.AND P3, PT, |R7|, |R7|, PT ;  /* 0x400000070700720b */ /* 0x000fda0003f78200 */
[----:B------:R-:W-:Y:S01]  /*10d0*/  @P3 FADD R18, R7, -0.3333333432674407959 ;  /* 0xbeaaaaab07123421 */ /* 0x000fe20000000000 */
[----:B------:R-:W-:Y:S06]  /*10e0*/  @P3 BRA `(.L_x_1) ;  /* 0x0000000000083947 */ /* 0x000fec0003800000 */
[----:B------:R-:W-:-:S13]  /*10f0*/  FSETP.NEU.AND P3, PT, R16, +INF , PT ;  /* 0x7f8000001000780b */ /* 0x000fda0003f6d000 */
[----:B------:R-:W-:-:S07]  /*1100*/  @!P3 MOV R18, RZ ;  /* 0x000000ff0012b202 */ /* 0x000fce0000000f00 */
.L_x_1:
[----:B------:R-:W-:Y:S05]  /*1110*/  BSYNC B0 ;  /* 0x0000000000007941 */ /* 0x000fea0003800000 */
.L_x_0:
[----:B------:R-:W-:Y:S01]  /*1120*/  FADD R16, R14, 0.3333333432674407959 ;  /* 0x3eaaaaab0e107421 */ /* 0x000fe20000000000 */
[----:B------:R-:W1:Y:S01]  /*1130*/  MUFU.RCP R0, R0 ;  /* 0x0000000000007308 */ /* 0x000e620000001000 */
[----:B------:R-:W-:Y:S01]  /*1140*/  FADD R27, R24, -1 ;  /* 0xbf800000181b7421 */ /* 0x000fe20000000000 */
[----:B------:R-:W-:Y:S02]  /*1150*/  BSSY B0, `(.L_x_2) ;  /* 0x000000d000007945 */ /* 0x000fe40003800000 */
[----:B------:R-:W-:Y:S01]  /*1160*/  ISETP.GE.AND P3, PT, R16, 0x7f800000, PT ;  /* 0x7f8000001000780c */ /* 0x000fe20003f66270 */
[----:B------:R-:W-:Y:S01]  /*1170*/  @!P2 FADD R16, R6, R6 ;  /* 0x000000060610a221 */ /* 0x000fe20000000000 */
[----:B------:R-:W-:-:S04]  /*1180*/  FADD R25, R27, R27 ;  /* 0x0000001b1b197221 */ /* 0x000fc80000000000 */
[----:B------:R-:W-:-:S04]  /*1190*/  @!P2 LOP3.LUT R16, R16, 0x7f800000, RZ, 0xfc, !PT ;  /* 0x7f8000001010a812 */ /* 0x000fc800078efcff */
[----:B------:R-:W-:Y:S01]  /*11a0*/  @!P2 FSEL R20, R16, +INF , !P5 ;  /* 0x7f8000001014a808 */ /* 0x000fe20006800000 */
[----:B-1----:R-:W-:Y:S02]  /*11b0*/  FMUL R16, R0, R25 ;  /* 0x0000001900107220 */ /* 0x002fe40000400000 */
[----:B------:R-:W-:Y:S05]  /*11c0*/  @!P3 BRA `(.L_x_3) ;  /* 0x000000000014b947 */ /* 0x000fea0003800000 */
[----:B------:R-:W-:-:S13]  /*11d0*/  FSETP.NAN.FTZ.AND P2, PT, |R6|, |R6|, PT ;  /* 0x400000060600720b */ /* 0x000fda0003f58200 */
[----:B------:R-:W-:Y:S01]  /*11e0*/  @P2 FADD R20, R6, -0.3333333432674407959 ;  /* 0xbeaaaaab06142421 */ /* 0x000fe20000000000 */
[----:B------:R-:W-:Y:S06]  /*11f0*/  @P2 BRA `(.L_x_3) ;  /* 0x0000000000082947 */ /* 0x000fec0003800000 */
[----:B------:R-:W-:-:S13]  /*1200*/  FSETP.NEU.AND P2, PT, R14, +INF , PT ;  /* 0x7f8000000e00780b */ /* 0x000fda0003f4d000 */
[----:B------:R-:W-:-:S07]  /*1210*/  @!P2 MOV R20, RZ ;  /* 0x000000ff0014a202 */ /* 0x000fce0000000f00 */
.L_x_3:
[----:B------:R-:W-:Y:S05]  /*1220*/  BSYNC B0 ;  /* 0x0000000000007941 */ /* 0x000fea0003800000 */
.L_x_2:
[----:B------:R-:W-:Y:S01]  /*1230*/  FMUL R29, R16, R16 ;  /* 0x00000010101d7220 */ /* 0x000fe20000400000 */
[----:B------:R-:W-:Y:S01]  /*1240*/  FSETP.NEU.AND P2, PT, R17, RZ, PT ;  /* 0x000000ff1100720b */ /* 0x000fe20003f4d000 */
[----:B------:R-:W-:Y:S01]  /*1250*/  FFMA R24, -R0, R25, R27 ;  /* 0x0000001900187223 */ /* 0x000fe2000000011b */
[----:B------:R-:W-:Y:S01]  /*1260*/  BSSY B0, `(.L_x_4) ;  /* 0x0000012000007945 */ /* 0x000fe20003800000 */
[C---:B------:R-:W-:Y:S02]  /*1270*/  FFMA.FTZ R14, R29.reuse, R8, 0.01249298732727766037 ;  /* 0x3c4caf631d0e7423 */ /* 0x040fe40000010008 */
[----:B------:R-:W-:Y:S02]  /*1280*/  FADD R24, R24, R24 ;  /* 0x0000001818187221 */ /* 0x000fe40000000000 */
[----:B------:R-:W-:Y:S02]  /*1290*/  FFMA.FTZ R14, R29, R14, 0.083333469927310943604 ;  /* 0x3daaaabd1d0e7423 */ /* 0x000fe4000001000e */
[----:B------:R-:W-:-:S02]  /*12a0*/  FFMA.FTZ R27, R27, -R16, R24 ;  /* 0x800000101b1b7223 */ /* 0x000fc40000010018 */
[----:B------:R-:W-:Y:S01]  /*12b0*/  FMUL.FTZ R29, R29, R14 ;  /* 0x0000000e1d1d7220 */ /* 0x000fe20000410000 */
[----:B------:R-:W-:-:S03]  /*12c0*/  FADD R14, R22, 0.3333333432674407959 ;  /* 0x3eaaaaab160e7421 */ /* 0x000fc60000000000 */
[----:B------:R-:W-:Y:S02]  /*12d0*/  FMUL.FTZ R29, R16, R29 ;  /* 0x0000001d101d7220 */ /* 0x000fe40000410000 */
[----:B------:R-:W-:Y:S01]  /*12e0*/  ISETP.GE.AND P3, PT, R14, 0x7f800000, PT ;  /* 0x7f8000000e00780c */ /* 0x000fe20003f66270 */
[----:B------:R-:W-:-:S05]  /*12f0*/  @!P2 FADD R14, R17, R17 ;  /* 0x00000011110ea221 */ /* 0x000fca0000000000 */
[----:B------:R-:W-:-:S04]  /*1300*/  @!P2 LOP3.LUT R14, R14, 0x7f800000, RZ, 0xfc, !PT ;  /* 0x7f8000000e0ea812 */ /* 0x000fc800078efcff */
[----:B------:R-:W-:-:S03]  /*1310*/  @!P2 FSEL R19, R14, +INF , !P5 ;  /* 0x7f8000000e13a808 */ /* 0x000fc60006800000 */
[----:B------:R-:W-:Y:S05]  /*1320*/  @!P3 BRA `(.L_x_5) ;  /* 0x000000000014b947 */ /* 0x000fea0003800000 */
[----:B------:R-:W-:-:S13]  /*1330*/  FSETP.NAN.FTZ.AND P2, PT, |R17|, |R17|, PT ;  /* 0x400000111100720b */ /* 0x000fda0003f58200 */
[----:B------:R-:W-:Y:S01]  /*1340*/  @P2 FADD R19, R17, -0.3333333432674407959 ;  /* 0xbeaaaaab11132421 */ /* 0x000fe20000000000 */
[----:B------:R-:W-:Y:S06]  /*1350*/  @P2 BRA `(.L_x_5) ;  /* 0x0000000000082947 */ /* 0x000fec0003800000 */
[----:B------:R-:W-:-:S13]  /*1360*/  FSETP.NEU.AND P2, PT, R22, +INF , PT ;  /* 0x7f8000001600780b */ /* 0x000fda0003f4d000 */
[----:B------:R-:W-:-:S07]  /*1370*/  @!P2 MOV R19, RZ ;  /* 0x000000ff0013a202 */ /* 0x000fce0000000f00 */
.L_x_5:
[----:B------:R-:W-:Y:S05]  /*1380*/  BSYNC B0 ;  /* 0x0000000000007941 */ /* 0x000fea0003800000 */
.L_x_4:
[----:B------:R-:W-:Y:S01]  /*1390*/  SHF.R.U32.HI R16, RZ, 0x17, R23 ;  /* 0x00000017ff107819 */ /* 0x000fe20000011617 */
[C---:B------:R-:W-:Y:S01]  /*13a0*/  FFMA R14, R0.reuse, R25, R29 ;  /* 0x00000019000e7223 */ /* 0x040fe2000000001d */
[C---:B------:R-:W-:Y:S01]  /*13b0*/  FMUL.FTZ R27, R0.reuse, R27 ;  /* 0x0000001b001b7220 */ /* 0x040fe20000410000 */
[----:B-----5:R-:W-:Y:S01]  /*13c0*/  FFMA R15, R15, -R12, 1 ;  /* 0x3f8000000f0f7423 */ /* 0x020fe2000000080c */
[----:B------:R-:W-:Y:S01]  /*13d0*/  I2FP.F32.U32 R16, R16 ;  /* 0x0000001000107245 */ /* 0x000fe20000201000 */
[----:B------:R-:W-:Y:S01]  /*13e0*/  FFMA R22, R0, R25, -R14 ;  /* 0x0000001900167223 */ /* 0x000fe2000000080e */
[----:B------:R-:W-:Y:S01]  /*13f0*/  FSETP.NEU.AND P3, PT, R21, RZ, PT ;  /* 0x000000ff1500720b */ /* 0x000fe20003f6d000 */
[----:B------:R-:W-:Y:S02]  /*1400*/  BSSY B0, `(.L_x_6) ;  /* 0x0000044000007945 */ /* 0x000fe40003800000 */
[----:B------:R-:W-:Y:S01]  /*1410*/  FADD R0, R16, -127 ;  /* 0xc2fe000010007421 */ /* 0x000fe20000000000 */
[----:B------:R-:W-:-:S03]  /*1420*/  FADD R22, R29, R22 ;  /* 0x000000161d167221 */ /* 0x000fc60000000000 */
[----:B------:R-:W-:Y:S01]  /*1430*/  @P1 FADD R0, R0, 1 ;  /* 0x3f80000000001421 */ /* 0x000fe20000000000 */
[----:B------:R-:W-:-:S03]  /*1440*/  FADD R27, R27, R22 ;  /* 0x000000161b1b7221 */ /* 0x000fc60000000000 */
[----:B------:R-:W-:Y:S01]  /*1450*/  FMUL.FTZ R22, R0, 0.693145751953125 ;  /* 0x3f31720000167820 */ /* 0x000fe20000410000 */
[----:B------:R-:W-:Y:S01]  /*1460*/  FADD R25, R14, R27 ;  /* 0x0000001b0e197221 */ /* 0x000fe20000000000 */
[----:B------:R-:W-:-:S03]  /*1470*/  FMUL.FTZ R0, R0, 1.428606765330187045e-06 ;  /* 0x35bfbe8e00007820 */ /* 0x000fc60000410000 */
[----:B------:R-:W-:Y:S01]  /*1480*/  FADD R16, R25, R22 ;  /* 0x0000001619107221 */ /* 0x000fe20000000000 */
[----:B------:R-:W-:-:S03]  /*1490*/  FADD R14, R14, -R25 ;  /* 0x800000190e0e7221 */ /* 0x000fc60000000000 */
[----:B------:R-:W-:Y:S01]  /*14a0*/  FADD R22, R22, -R16 ;  /* 0x8000001016167221 */ /* 0x000fe20000000000 */
[----:B------:R-:W-:-:S03]  /*14b0*/  FADD R14, R27, R14 ;  /* 0x0000000e1b0e7221 */ /* 0x000fc60000000000 */
[----:B------:R-:W-:-:S04]  /*14c0*/  FADD R25, R25, R22 ;  /* 0x0000001619197221 */ /* 0x000fc80000000000 */
        /* <DEDUP_REMOVED lines=12> */
[----:B------:R-:W-:-:S06]  /*1590*/  FMUL.FTZ R16, R0, 1.4426950216293334961 ;  /* 0x3fb8aa3b00107820 */ /* 0x000fcc0000410000 */
[----:B------:R-:W1:Y:S02]  /*15a0*/  FRND.TRUNC R16, R16 ;  /* 0x0000001000107307 */ /* 0x000e64000020d000 */
[----:B-1----:R-:W-:Y:S01]  /*15b0*/  FADD.FTZ R22, |R16|, -RZ ;  /* 0x800000ff10167221 */ /* 0x002fe20000010200 */
[----:B------:R-:W-:-:S04]  /*15c0*/  LOP3.LUT R29, R9, 0x80000000, R16, 0xb8, !PT ;  /* 0x80000000091d7812 */ /* 0x000fc800078eb810 */
[----:B------:R-:W-:-:S04]  /*15d0*/  FSETP.GT.AND P1, PT, R22, 126, PT ;  /* 0x42fc00001600780b */ /* 0x000fc80003f24000 */
[----:B------:R-:W-:Y:S02]  /*15e0*/  FSEL R29, R29, R16, P1 ;  /* 0x000000101d1d7208 */ /* 0x000fe40000800000 */
[----:B------:R-:W-:-:S03]  /*15f0*/  FSETP.GEU.AND P1, PT, R15, RZ, PT ;  /* 0x000000ff0f00720b */ /* 0x000fc60003f2e000 */
[----:B------:R-:W-:Y:S01]  /*1600*/  FFMA.FTZ R0, R29, -0.69314718246459960938, R0 ;  /* 0xbf3172181d007823 */ /* 0x000fe20000010000 */
[----:B------:R-:W-:-:S03]  /*1610*/  FSEL R15, R15, RZ, P1 ;  /* 0x000000ff0f0f7208 */ /* 0x000fc60000800000 */
[C---:B------:R-:W-:Y:S01]  /*1620*/  FFMA.FTZ R0, R29.reuse, 1.9046542121259335545e-09, R0 ;  /* 0x3102e3081d007823 */ /* 0x040fe20000010000 */
[----:B------:R-:W-:Y:S01]  /*1630*/  FADD R29, R29, 12583039 ;  /* 0x4b40007f1d1d7421 */ /* 0x000fe20000000000 */
[----:B------:R-:W-:Y:S02]  /*1640*/  FADD.FTZ R16, |R15|, -RZ ;  /* 0x800000ff0f107221 */ /* 0x000fe40000010200 */
[----:B------:R-:W-:Y:S02]  /*1650*/  FMUL R0, R0, 1.4426950216293334961 ;  /* 0x3fb8aa3b00007820 */ /* 0x000fe40000400000 */
[----:B------:R-:W-:Y:S02]  /*1660*/  SHF.L.U32 R24, R29, 0x17, RZ ;  /* 0x000000171d187819 */ /* 0x000fe400000006ff */
[----:B------:R-:W-:Y:S02]  /*1670*/  LOP3.LUT R22, R16, 0x7fffff, RZ, 0xc0, !PT ;  /* 0x007fffff10167812 */ /* 0x000fe400078ec0ff */
[----:B------:R-:W1:Y:S02]  /*1680*/  MUFU.EX2 R0, R0 ;  /* 0x0000000000007308 */ /* 0x000e640000000800 */
[----:B------:R-:W-:-:S04]  /*1690*/  LOP3.LUT R22, R22, 0x3f800000, RZ, 0xfc, !PT ;  /* 0x3f80000016167812 */ /* 0x000fc800078efcff */
[----:B------:R-:W-:Y:S01]  /*16a0*/  FSETP.GT.AND P1, PT, R22, 1.4142135381698608398, PT ;  /* 0x3fb504f31600780b */ /* 0x000fe20003f24000 */
[----:B-1----:R-:W-:-:S12]  /*16b0*/  FMUL R24, R24, R0 ;  /* 0x0000000018187220 */ /* 0x002fd80000400000 */
[----:B------:R-:W-:Y:S01]  /*16c0*/  @P1 FMUL R22, R22, 0.5 ;  /* 0x3f00000016161820 */ /* 0x000fe20000400000 */
[----:B------:R-:W-:-:S03]  /*16d0*/  FSETP.NEU.AND P2, PT, R24, +INF , PT ;  /* 0x7f8000001800780b */ /* 0x000fc60003f4d000 */
[----:B------:R-:W-:Y:S01]  /*16e0*/  FADD R0, R22, 1 ;  /* 0x3f80000016007421 */ /* 0x000fe20000000000 */
[----:B------:R-:W-:-:S05]  /*16f0*/  ISETP.NE.OR P4, PT, R25, 0x42b17218, !P2 ;  /* 0x42b172181900780c */ /* 0x000fca0005785670 */
[----:B------:R-:W1:Y:S04]  /*1700*/  MUFU.RCP R0, R0 ;  /* 0x0000000000007308 */ /* 0x000e680000001000 */
[----:B------:R-:W-:Y:S01]  /*1710*/  @P2 FADD.FTZ R14, R14, -R25 ;  /* 0x800000190e0e2221 */ /* 0x000fe20000010000 */
[----:B------:R-:W-:-:S03]  /*1720*/  FADD R25, R23, 0.3333333432674407959 ;  /* 0x3eaaaaab17197421 */ /* 0x000fc60000000000 */
[----:B------:R-:W-:Y:S01]  /*1730*/  @P2 FADD.FTZ R27, R27, R14 ;  /* 0x0000000e1b1b2221 */ /* 0x000fe20000010000 */
[----:B------:R-:W-:-:S03]  /*1740*/  MOV R14, 0x7f800000 ;  /* 0x7f800000000e7802 */ /* 0x000fc60000000f00 */
[----:B------:R-:W-:-:S04]  /*1750*/  @!P4 FADD R27, R27, 7.62939453125e-06 ;  /* 0x370000001b1bc421 */ /* 0x000fc80000000000 */
[----:B------:R-:W-:Y:S01]  /*1760*/  @P2 FFMA.FTZ R14, R24, R27, R24 ;  /* 0x0000001b180e2223 */ /* 0x000fe20000010018 */
[----:B------:R-:W-:Y:S01]  /*1770*/  ISETP.GE.AND P2, PT, R25, 0x7f800000, PT ;  /* 0x7f8000001900780c */ /* 0x000fe20003f46270 */
[----:B------:R-:W-:Y:S01]  /*1780*/  @!P3 FADD R24, R21, R21 ;  /* 0x000000151518b221 */ /* 0x000fe20000000000 */
[----:B------:R-:W-:-:S04]  /*1790*/  FADD R27, R22, -1 ;  /* 0xbf800000161b7421 */ /* 0x000fc80000000000 */
[----:B------:R-:W-:Y:S01]  /*17a0*/  @!P3 LOP3.LUT R24, R24, 0x7f800000, RZ, 0xfc, !PT ;  /* 0x7f8000001818b812 */ /* 0x000fe200078efcff */
[----:B------:R-:W-:-:S03]  /*17b0*/  FADD R25, R27, R27 ;  /* 0x0000001b1b197221 */ /* 0x000fc60000000000 */
        /* <DEDUP_REMOVED lines=8> */
.L_x_7:
[----:B------:R-:W-:Y:S05]  /*1840*/  BSYNC B0 ;  /* 0x0000000000007941 */ /* 0x000fea0003800000 */
.L_x_6:
[----:B------:R-:W-:Y:S01]  /*1850*/  FMUL R23, R22, R22 ;  /* 0x0000001616177220 */ /* 0x000fe20000400000 */
[----:B------:R-:W-:Y:S01]  /*1860*/  FFMA R12, R13, -R12, 1 ;  /* 0x3f8000000d0c7423 */ /* 0x000fe2000000080c */
[----:B------:R-:W-:Y:S01]  /*1870*/  FSETP.NEU.AND P3, PT, R15, RZ, PT ;  /* 0x000000ff0f00720b */ /* 0x000fe20003f6d000 */
[----:B------:R-:W-:Y:S01]  /*1880*/  BSSY B0, `(.L_x_8) ;  /* 0x0000050000007945 */ /* 0x000fe20003800000 */
[----:B------:R-:W-:-:S04]  /*1890*/  FFMA.FTZ R24, R23, R8, 0.01249298732727766037 ;  /* 0x3c4caf6317187423 */ /* 0x000fc80000010008 */
[----:B------:R-:W-:-:S04]  /*18a0*/  FFMA.FTZ R24, R23, R24, 0.083333469927310943604 ;  /* 0x3daaaabd17187423 */ /* 0x000fc80000010018 */
[----:B------:R-:W-:Y:S01]  /*18b0*/  FMUL.FTZ R23, R23, R24 ;  /* 0x0000001817177220 */ /* 0x000fe20000410000 */
[----:B------:R-:W-:-:S03]  /*18c0*/  FFMA R24, -R0, R25, R27 ;  /* 0x0000001900187223 */ /* 0x000fc6000000011b */
[----:B------:R-:W-:Y:S01]  /*18d0*/  FMUL.FTZ R23, R22, R23 ;  /* 0x0000001716177220 */ /* 0x000fe20000410000 */
[----:B------:R-:W-:-:S03]  /*18e0*/  FADD R24, R24, R24 ;  /* 0x0000001818187221 */ /* 0x000fc60000000000 */
[CC--:B------:R-:W-:Y:S01]  /*18f0*/  FFMA R13, R0.reuse, R25.reuse, R23 ;  /* 0x00000019000d7223 */ /* 0x0c0fe20000000017 */
[----:B------:R-:W-:Y:S01]  /*1900*/  FFMA.FTZ R27, R27, -R22, R24 ;  /* 0x800000161b1b7223 */ /* 0x000fe20000010018 */
[----:B------:R-:W-:Y:S02]  /*1910*/  SHF.R.U32.HI R22, RZ, 0x17, R16 ;  /* 0x00000017ff167819 */ /* 0x000fe40000011610 */
[C---:B------:R-:W-:Y:S01]  /*1920*/  FFMA R24, R0.reuse, R25, -R13 ;  /* 0x0000001900187223 */ /* 0x040fe2000000080d */
[----:B------:R-:W-:Y:S01]  /*1930*/  FMUL.FTZ R27, R0, R27 ;  /* 0x0000001b001b7220 */ /* 0x000fe20000410000 */
[----:B------:R-:W-:Y:S02]  /*1940*/  I2FP.F32.U32 R22, R22 ;  /* 0x0000001600167245 */ /* 0x000fe40000201000 */
[----:B------:R-:W-:-:S03]  /*1950*/  FADD R24, R23, R24 ;  /* 0x0000001817187221 */ /* 0x000fc60000000000 */
[----:B------:R-:W-:Y:S01]  /*1960*/  FADD R0, R22, -127 ;  /* 0xc2fe000016007421 */ /* 0x000fe20000000000 */
[----:B------:R-:W-:-:S03]  /*1970*/  FADD R24, R27, R24 ;  /* 0x000000181b187221 */ /* 0x000fc60000000000 */
[----:B------:R-:W-:Y:S01]  /*1980*/  @P1 FADD R0, R0, 1 ;  /* 0x3f80000000001421 */ /* 0x000fe20000000000 */
[----:B------:R-:W-:-:S03]  /*1990*/  FADD R26, R13, R24 ;  /* 0x000000180d1a7221 */ /* 0x000fc60000000000 */
[C---:B------:R-:W-:Y:S01]  /*19a0*/  FMUL.FTZ R23, R0.reuse, 0.693145751953125 ;  /* 0x3f31720000177820 */ /* 0x040fe20000410000 */
[----:B------:R-:W-:Y:S01]  /*19b0*/  FADD R13, R13, -R26 ;  /* 0x8000001a0d0d7221 */ /* 0x000fe20000000000 */
[----:B------:R-:W-:Y:S02]  /*19c0*/  FMUL.FTZ R0, R0, 1.428606765330187045e-06 ;  /* 0x35bfbe8e00007820 */ /* 0x000fe40000410000 */
[----:B------:R-:W-:Y:S01]  /*19d0*/  FADD R22, R26, R23 ;  /* 0x000000171a167221 */ /* 0x000fe20000000000 */
[----:B------:R-:W-:-:S03]  /*19e0*/  FADD R13, R24, R13 ;  /* 0x0000000d180d7221 */ /* 0x000fc60000000000 */
[----:B------:R-:W-:-:S04]  /*19f0*/  FADD R23, R23, -R22 ;  /* 0x8000001617177221 */ /* 0x000fc80000000000 */
        /* <DEDUP_REMOVED lines=14> */
[----:B------:R-:W1:Y:S02]  /*1ae0*/  FRND.TRUNC R26, R23 ;  /* 0x00000017001a7307 */ /* 0x000e64000020d000 */
[----:B-1----:R-:W-:-:S05]  /*1af0*/  FADD.FTZ R25, |R26|, -RZ ;  /* 0x800000ff1a197221 */ /* 0x002fca0000010200 */
[----:B------:R-:W-:Y:S02]  /*1b00*/  FSETP.GT.AND P1, PT, R25, 126, PT ;  /* 0x42fc00001900780b */ /* 0x000fe40003f24000 */
[----:B------:R-:W-:-:S04]  /*1b10*/  LOP3.LUT R25, R9, 0x80000000, R26, 0xb8, !PT ;  /* 0x8000000009197812 */ /* 0x000fc800078eb81a */
[----:B------:R-:W-:Y:S02]  /*1b20*/  FSEL R25, R25, R26, P1 ;  /* 0x0000001a19197208 */ /* 0x000fe40000800000 */
[----:B------:R-:W-:-:S03]  /*1b30*/  FSETP.GEU.AND P1, PT, R12, RZ, PT ;  /* 0x000000ff0c00720b */ /* 0x000fc60003f2e000 */
[----:B------:R-:W-:Y:S01]  /*1b40*/  FFMA.FTZ R22, R25, -0.69314718246459960938, R22 ;  /* 0xbf31721819167823 */ /* 0x000fe20000010016 */
[----:B------:R-:W-:-:S03]  /*1b50*/  FSEL R12, R12, RZ, P1 ;  /* 0x000000ff0c0c7208 */ /* 0x000fc60000800000 */
[C---:B------:R-:W-:Y:S01]  /*1b60*/  FFMA.FTZ R22, R25.reuse, 1.9046542121259335545e-09, R22 ;  /* 0x3102e30819167823 */ /* 0x040fe20000010016 */
[----:B------:R-:W-:-:S03]  /*1b70*/  FADD R25, R25, 12583039 ;  /* 0x4b40007f19197421 */ /* 0x000fc60000000000 */
[----:B------:R-:W-:Y:S01]  /*1b80*/  FMUL R26, R22, 1.4426950216293334961 ;  /* 0x3fb8aa3b161a7820 */ /* 0x000fe20000400000 */
[----:B------:R-:W-:Y:S01]  /*1b90*/  FADD.FTZ R22, |R12|, -RZ ;  /* 0x800000ff0c167221 */ /* 0x000fe20000010200 */
[----:B------:R-:W-:-:S04]  /*1ba0*/  SHF.L.U32 R25, R25, 0x17, RZ ;  /* 0x0000001719197819 */ /* 0x000fc800000006ff */
[----:B------:R-:W1:Y:S01]  /*1bb0*/  MUFU.EX2 R26, R26 ;  /* 0x0000001a001a7308 */ /* 0x000e620000000800 */
[----:B------:R-:W-:-:S04]  /*1bc0*/  LOP3.LUT R23, R22, 0x7fffff, RZ, 0xc0, !PT ;  /* 0x007fffff16177812 */ /* 0x000fc800078ec0ff */
[----:B------:R-:W-:-:S04]  /*1bd0*/  LOP3.LUT R23, R23, 0x3f800000, RZ, 0xfc, !PT ;  /* 0x3f80000017177812 */ /* 0x000fc800078efcff */
[----:B------:R-:W-:Y:S01]  /*1be0*/  FSETP.GT.AND P1, PT, R23, 1.4142135381698608398, PT ;  /* 0x3fb504f31700780b */ /* 0x000fe20003f24000 */
[----:B-1----:R-:W-:Y:S01]  /*1bf0*/  FMUL R25, R25, R26 ;  /* 0x0000001a19197220 */ /* 0x002fe20000400000 */
[----:B------:R-:W-:-:S04]  /*1c00*/  FADD R26, R16, 0.3333333432674407959 ;  /* 0x3eaaaaab101a7421 */ /* 0x000fc80000000000 */
[----:B------:R-:W-:-:S07]  /*1c10*/  FSETP.NEU.AND P2, PT, R25, +INF , PT ;  /* 0x7f8000001900780b */ /* 0x000fce0003f4d000 */
[----:B------:R-:W-:Y:S01]  /*1c20*/  @P1 FMUL R23, R23, 0.5 ;  /* 0x3f00000017171820 */ /* 0x000fe20000400000 */
[----:B------:R-:W-:-:S05]  /*1c30*/  ISETP.NE.OR P4, PT, R0, 0x42b17218, !P2 ;  /* 0x42b172180000780c */ /* 0x000fca0005785670 */
[----:B------:R-:W-:Y:S01]  /*1c40*/  @P2 FADD.FTZ R13, R13, -R0 ;  /* 0x800000000d0d2221 */ /* 0x000fe20000010000 */
[----:B------:R-:W-:-:S03]  /*1c50*/  FADD R0, R23, 1 ;  /* 0x3f80000017007421 */ /* 0x000fc60000000000 */
[----:B------:R-:W-:Y:S01]  /*1c60*/  @P2 FADD.FTZ R24, R24, R13 ;  /* 0x0000000d18182221 */ /* 0x000fe20000010000 */
[----:B------:R-:W-:Y:S02]  /*1c70*/  MOV R13, 0x7f800000 ;  /* 0x7f800000000d7802 */ /* 0x000fe40000000f00 */
[----:B------:R-:W1:Y:S01]  /*1c80*/  MUFU.RCP R0, R0 ;  /* 0x0000000000007308 */ /* 0x000e620000001000 */
        /* <DEDUP_REMOVED lines=15> */
.L_x_9:
[----:B------:R-:W-:Y:S05]  /*1d80*/  BSYNC B0 ;  /* 0x0000000000007941 */ /* 0x000fea0003800000 */
.L_x_8:
[----:B------:R-:W-:Y:S01]  /*1d90*/  FMUL R27, R24, R24 ;  /* 0x00000018181b7220 */ /* 0x000fe20000400000 */
[----:B------:R-:W-:Y:S01]  /*1da0*/  FSETP.NEU.AND P3, PT, R12, RZ, PT ;  /* 0x000000ff0c00720b */ /* 0x000fe20003f6d000 */
[----:B------:R-:W-:Y:S02]  /*1db0*/  BSSY B0, `(.L_x_10) ;  /* 0x0000050000007945 */ /* 0x000fe40003800000 */
[----:B------:R-:W-:-:S04]  /*1dc0*/  FFMA.FTZ R16, R27, R8, 0.01249298732727766037 ;  /* 0x3c4caf631b107423 */ /* 0x000fc80000010008 */
[----:B------:R-:W-:-:S04]  /*1dd0*/  FFMA.FTZ R16, R27, R16, 0.083333469927310943604 ;  /* 0x3daaaabd1b107423 */ /* 0x000fc80000010010 */
[----:B------:R-:W-:Y:S01]  /*1de0*/  FMUL.FTZ R27, R27, R16 ;  /* 0x000000101b1b7220 */ /* 0x000fe20000410000 */
[----:B------:R-:W-:-:S03]  /*1df0*/  FFMA R16, -R0, R23, R25 ;  /* 0x0000001700107223 */ /* 0x000fc60000000119 */
[----:B------:R-:W-:Y:S01]  /*1e00*/  FMUL.FTZ R27, R24, R27 ;  /* 0x0000001b181b7220 */ /* 0x000fe20000410000 */
[----:B------:R-:W-:-:S04]  /*1e10*/  FADD R16, R16, R16 ;  /* 0x0000001010107221 */ /* 0x000fc80000000000 */
[----:B------:R-:W-:Y:S01]  /*1e20*/  FFMA.FTZ R25, R25, -R24, R16 ;  /* 0x8000001819197223 */ /* 0x000fe20000010010 */
[----:B------:R-:W-:Y:S01]  /*1e30*/  SHF.R.U32.HI R24, RZ, 0x17, R22 ;  /* 0x00000017ff187819 */ /* 0x000fe20000011616 */
[C---:B------:R-:W-:Y:S02]  /*1e40*/  FFMA R16, R0.reuse, R23, R27 ;  /* 0x0000001700107223 */ /* 0x040fe4000000001b */
[C---:B------:R-:W-:Y:S01]  /*1e50*/  FMUL.FTZ R25, R0.reuse, R25 ;  /* 0x0000001900197220 */ /* 0x040fe20000410000 */
[----:B------:R-:W-:Y:S01]  /*1e60*/  I2FP.F32.U32 R24, R24 ;  /* 0x0000001800187245 */ /* 0x000fe20000201000 */
[----:B------:R-:W-:-:S04]  /*1e70*/  FFMA R26, R0, R23, -R16 ;  /* 0x00000017001a7223 */ /* 0x000fc80000000810 */
[----:B------:R-:W-:Y:S01]  /*1e80*/  FADD R26, R27, R26 ;  /* 0x0000001a1b1a7221 */ /* 0x000fe20000000000 */
[----:B------:R-:W-:-:S03]  /*1e90*/  FADD R0, R24, -127 ;  /* 0xc2fe000018007421 */ /* 0x000fc60000000000 */
[----:B------:R-:W-:Y:S01]  /*1ea0*/  FADD R25, R25, R26 ;  /* 0x0000001a19197221 */ /* 0x000fe20000000000 */
[----:B------:R-:W-:-:S03]  /*1eb0*/  @P1 FADD R0, R0, 1 ;  /* 0x3f80000000001421 */ /* 0x000fc60000000000 */
[----:B------:R-:W-:Y:S01]  /*1ec0*/  FADD R27, R16, R25 ;  /* 0x00000019101b7221 */ /* 0x000fe20000000000 */
[C---:B------:R-:W-:Y:S01]  /*1ed0*/  FMUL.FTZ R24, R0.reuse, 0.693145751953125 ;  /* 0x3f31720000187820 */ /* 0x040fe20000410000 */
[----:B------:R-:W-:Y:S02]  /*1ee0*/  FMUL.FTZ R0, R0, 1.428606765330187045e-06 ;  /* 0x35bfbe8e00007820 */ /* 0x000fe40000410000 */
[----:B------:R-:W-:Y:S01]  /*1ef0*/  FADD R16, R16, -R27 ;  /* 0x8000001b10107221 */ /* 0x000fe20000000000 */
[----:B------:R-:W-:-:S03]  /*1f00*/  FADD R23, R27, R24 ;  /* 0x000000181b177221 */ /* 0x000fc60000000000 */
[----:B------:R-:W-:Y:S01]  /*1f10*/  FADD R16, R25, R16 ;  /* 0x0000001019107221 */ /* 0x000fe20000000000 */
        /* <DEDUP_REMOVED lines=16> */
[----:B-1----:R-:W-:-:S05]  /*2020*/  FADD.FTZ R23, |R16|, -RZ ;  /* 0x800000ff10177221 */ /* 0x002fca0000010200 */
[----:B------:R-:W-:Y:S02]  /*2030*/  FSETP.GT.AND P1, PT, R23, 126, PT ;  /* 0x42fc00001700780b */ /* 0x000fe40003f24000 */
[----:B------:R-:W-:-:S04]  /*2040*/  LOP3.LUT R23, R9, 0x80000000, R16, 0xb8, !PT ;  /* 0x8000000009177812 */ /* 0x000fc800078eb810 */
[----:B------:R-:W-:-:S05]  /*2050*/  FSEL R23, R23, R16, P1 ;  /* 0x0000001017177208 */ /* 0x000fca0000800000 */
[----:B------:R-:W-:-:S04]  /*2060*/  FFMA.FTZ R0, R23, -0.69314718246459960938, R0 ;  /* 0xbf31721817007823 */ /* 0x000fc80000010000 */
[C---:B------:R-:W-:Y:S01]  /*2070*/  FFMA.FTZ R0, R23.reuse, 1.9046542121259335545e-09, R0 ;  /* 0x3102e30817007823 */ /* 0x040fe20000010000 */
[----:B------:R-:W-:-:S03]  /*2080*/  FADD R23, R23, 12583039 ;  /* 0x4b40007f17177421 */ /* 0x000fc60000000000 */
[----:B------:R-:W-:Y:S01]  /*2090*/  FMUL R28, R0, 1.4426950216293334961 ;  /* 0x3fb8aa3b001c7820 */ /* 0x000fe20000400000 */
[----:B------:R-:W-:Y:S01]  /*20a0*/  HFMA2.MMA R0, -RZ, RZ, 2.125, 0 ;  /* 0x40400000ff007435 */ /* 0x000fe200000001ff */
[----:B------:R-:W-:Y:S02]  /*20b0*/  SHF.L.U32 R23, R23, 0x17, RZ ;  /* 0x0000001717177819 */ /* 0x000fe400000006ff */
[----:B------:R-:W1:Y:S07]  /*20c0*/  MUFU.EX2 R26, R28 ;  /* 0x0000001c001a7308 */ /* 0x000e6e0000000800 */
[----:B------:R-:W-:-:S05]  /*20d0*/  FFMA R11, R11, -R0, 1 ;  /* 0x3f8000000b0b7423 */ /* 0x000fca0000000800 */
[----:B------:R-:W-:Y:S01]  /*20e0*/  FSETP.GEU.AND P1, PT, R11, RZ, PT ;  /* 0x000000ff0b00720b */ /* 0x000fe20003f2e000 */
[----:B-1----:R-:W-:-:S03]  /*20f0*/  FMUL R26, R23, R26 ;  /* 0x0000001a171a7220 */ /* 0x002fc60000400000 */
[----:B------:R-:W-:Y:S02]  /*2100*/  FSEL R16, R11, RZ, P1 ;  /* 0x000000ff0b107208 */ /* 0x000fe40000800000 */
[----:B------:R-:W-:Y:S02]  /*2110*/  MOV R11, 0x7f800000 ;  /* 0x7f800000000b7802 */ /* 0x000fe40000000f00 */
[----:B------:R-:W-:Y:S01]  /*2120*/  FSETP.NEU.AND P2, PT, R26, +INF , PT ;  /* 0x7f8000001a00780b */ /* 0x000fe20003f4d000 */
[----:B------:R-:W-:-:S03]  /*2130*/  FADD.FTZ R23, |R16|, -RZ ;  /* 0x800000ff10177221 */ /* 0x000fc60000010200 */
[----:B------:R-:W-:-:S09]  /*2140*/  ISETP.NE.OR P4, PT, R27, 0x42b17218, !P2 ;  /* 0x42b172181b00780c */ /* 0x000fd20005785670 */
[----:B------:R-:W-:Y:S01]  /*2150*/  @P2 FADD.FTZ R24, R24, -R27 ;  /* 0x8000001b18182221 */ /* 0x000fe20000010000 */
[----:B------:R-:W-:-:S03]  /*2160*/  LOP3.LUT R27, R23, 0x7fffff, RZ, 0xc0, !PT ;  /* 0x007fffff171b7812 */ /* 0x000fc600078ec0ff */
[----:B------:R-:W-:Y:S01]  /*2170*/  @P2 FADD.FTZ R25, R25, R24 ;  /* 0x0000001819192221 */ /* 0x000fe20000010000 */
[----:B------:R-:W-:Y:S01]  /*2180*/  LOP3.LUT R27, R27, 0x3f800000, RZ, 0xfc, !PT ;  /* 0x3f8000001b1b7812 */ /* 0x000fe200078efcff */
[----:B------:R-:W-:Y:S02]  /*2190*/  FADD R24, R22, 0.3333333432674407959 ;  /* 0x3eaaaaab16187421 */ /* 0x000fe40000000000 */
[----:B------:R-:W-:Y:S01]  /*21a0*/  @!P4 FADD R25, R25, 7.62939453125e-06 ;  /* 0x370000001919c421 */ /* 0x000fe20000000000 */
[----:B------:R-:W-:-:S03]  /*21b0*/  FSETP.GT.AND P1, PT, R27, 1.4142135381698608398, PT ;  /* 0x3fb504f31b00780b */ /* 0x000fc60003f24000 */
[----:B------:R-:W-:Y:S01]  /*21c0*/  @P2 FFMA.FTZ R11, R26, R25, R26 ;  /* 0x000000191a0b2223 */ /* 0x000fe2000001001a */
[----:B------:R-:W-:Y:S01]  /*21d0*/  ISETP.GE.AND P2, PT, R24, 0x7f800000, PT ;  /* 0x7f8000001800780c */ /* 0x000fe20003f46270 */
[----:B------:R-:W-:-:S05]  /*21e0*/  @!P3 FADD R25, R12, R12 ;  /* 0x0000000c0c19b221 */ /* 0x000fca0000000000 */
[----:B------:R-:W-:-:S03]  /*21f0*/  @!P3 LOP3.LUT R25, R25, 0x7f800000, RZ, 0xfc, !PT ;  /* 0x7f8000001919b812 */ /* 0x000fc600078efcff */
[----:B------:R-:W-:Y:S01]  /*2200*/  @P1 FMUL R27, R27, 0.5 ;  /* 0x3f0000001b1b1820 */ /* 0x000fe20000400000 */
[----:B------:R-:W-:-:S03]  /*2210*/  @!P3 FSEL R11, R25, +INF , !P5 ;  /* 0x7f800000190bb808 */ /* 0x000fc60006800000 */
[C---:B------:R-:W-:Y:S01]  /*2220*/  FADD R24, R27.reuse, 1 ;  /* 0x3f8000001b187421 */ /* 0x040fe20000000000 */
[----:B------:R-:W-:-:S05]  /*2230*/  FADD R27, R27, -1 ;  /* 0xbf8000001b1b7421 */ /* 0x000fca0000000000 */
[----:B------:R-:W1:Y:S01]  /*2240*/  MUFU.RCP R24, R24 ;  /* 0x0000001800187308 */ /* 0x000e620000001000 */
[----:B------:R-:W-:Y:S05]  /*2250*/  @!P2 BRA `(.L_x_11) ;  /* 0x000000000014a947 */ /* 0x000fea0003800000 */
[----:B------:R-:W-:-:S13]  /*2260*/  FSETP.NAN.FTZ.AND P2, PT, |R12|, |R12|, PT ;  /* 0x4000000c0c00720b */ /* 0x000fda0003f58200 */
[----:B------:R-:W-:Y:S01]  /*2270*/  @P2 FADD R11, R12, -0.3333333432674407959 ;  /* 0xbeaaaaab0c0b2421 */ /* 0x000fe20000000000 */
[----:B------:R-:W-:Y:S06]  /*2280*/  @P2 BRA `(.L_x_11) ;  /* 0x0000000000082947 */ /* 0x000fec0003800000 */
[----:B------:R-:W-:-:S13]  /*2290*/  FSETP.NEU.AND P2, PT, R22, +INF , PT ;  /* 0x7f8000001600780b */ /* 0x000fda0003f4d000 */
[----:B------:R-:W-:-:S07]  /*22a0*/  @!P2 MOV R11, RZ ;  /* 0x000000ff000ba202 */ /* 0x000fce0000000f00 */
.L_x_11:
[----:B------:R-:W-:Y:S05]  /*22b0*/  BSYNC B0 ;  /* 0x0000000000007941 */ /* 0x000fea0003800000 */
.L_x_10:
[----:B------:R-:W-:Y:S01]  /*22c0*/  FADD R25, R27, R27 ;  /* 0x0000001b1b197221 */ /* 0x000fe20000000000 */
[----:B------:R-:W-:Y:S01]  /*22d0*/  FFMA R10, R10, -R0, 1 ;  /* 0x3f8000000a0a7423 */ /* 0x000fe20000000800 */
[----:B------:R-:W-:Y:S01]  /*22e0*/  SHF.R.U32.HI R23, RZ, 0x17, R23 ;  /* 0x00000017ff177819 */ /* 0x000fe20000011617 */
[----:B------:R-:W-:Y:S01]  /*22f0*/  BSSY B0, `(.L_x_12) ;  /* 0x0000051000007945 */ /* 0x000fe20003800000 */
[----:B-1----:R-:W-:Y:S02]  /*2300*/  FMUL R0, R24, R25 ;  /* 0x0000001918007220 */ /* 0x002fe40000400000 */
[----:B------:R-:W-:Y:S02]  /*2310*/  I2FP.F32.U32 R23, R23 ;  /* 0x0000001700177245 */ /* 0x000fe40000201000 */
[----:B------:R-:W-:-:S04]  /*2320*/  FMUL R29, R0, R0 ;  /* 0x00000000001d7220 */ /* 0x000fc80000400000 */
[----:B------:R-:W-:-:S04]  /*2330*/  FFMA.FTZ R22, R29, R8, 0.01249298732727766037 ;  /* 0x3c4caf631d167423 */ /* 0x000fc80000010008 */
[----:B------:R-:W-:-:S04]  /*2340*/  FFMA.FTZ R22, R29, R22, 0.083333469927310943604 ;  /* 0x3daaaabd1d167423 */ /* 0x000fc80000010016 */
[----:B------:R-:W-:Y:S01]  /*2350*/  FMUL.FTZ R29, R29, R22 ;  /* 0x000000161d1d7220 */ /* 0x000fe20000410000 */
[----:B------:R-:W-:-:S03]  /*2360*/  FFMA R22, -R24, R25, R27 ;  /* 0x0000001918167223 */ /* 0x000fc6000000011b */
[----:B------:R-:W-:Y:S01]  /*2370*/  FMUL.FTZ R29, R0, R29 ;  /* 0x0000001d001d7220 */ /* 0x000fe20000410000 */
[----:B------:R-:W-:-:S04]  /*2380*/  FADD R22, R22, R22 ;  /* 0x0000001616167221 */ /* 0x000fc80000000000 */
[----:B------:R-:W-:Y:S01]  /*2390*/  FFMA.FTZ R27, R27, -R0, R22 ;  /* 0x800000001b1b7223 */ /* 0x000fe20000010016 */
[----:B------:R-:W-:-:S03]  /*23a0*/  FFMA R0, R24, R25, R29 ;  /* 0x0000001918007223 */ /* 0x000fc6000000001d */
[C---:B------:R-:W-:Y:S01]  /*23b0*/  FMUL.FTZ R27, R24.reuse, R27 ;  /* 0x0000001b181b7220 */ /* 0x040fe20000410000 */
        /* <DEDUP_REMOVED lines=39> */
[----:B------:R-:W1:Y:S02]  /*2630*/  MUFU.EX2 R26, R26 ;  /* 0x0000001a001a7308 */ /* 0x000e640000000800 */
[----:B-1----:R-:W-:Y:S01]  /*2640*/  FMUL R24, R27, R26 ;  /* 0x0000001a1b187220 */ /* 0x002fe20000400000 */
[----:B------:R-:W-:-:S04]  /*2650*/  FADD.FTZ R27, |R16|, -RZ ;  /* 0x800000ff101b7221 */ /* 0x000fc80000010200 */
[----:B------:R-:W-:-:S04]  /*2660*/  FSETP.NEU.AND P2, PT, R24, +INF , PT ;  /* 0x7f8000001800780b */ /* 0x000fc80003f4d000 */
[----:B------:R-:W-:-:S09]  /*2670*/  ISETP.NE.OR P3, PT, R25, 0x42b17218, !P2 ;  /* 0x42b172181900780c */ /* 0x000fd20005765670 */
[----:B------:R-:W-:Y:S01]  /*2680*/  @P2 FADD.FTZ R22, R22, -R25 ;  /* 0x8000001916162221 */ /* 0x000fe20000010000 */
[----:B------:R-:W-:-:S03]  /*2690*/  LOP3.LUT R25, R0, 0x7fffff, RZ, 0xc0, !PT ;  /* 0x007fffff00197812 */ /* 0x000fc600078ec0ff */
[----:B------:R-:W-:Y:S01]  /*26a0*/  @P2 FADD.FTZ R23, R23, R22 ;  /* 0x0000001617172221 */ /* 0x000fe20000010000 */
[----:B------:R-:W-:Y:S02]  /*26b0*/  LOP3.LUT R25, R25, 0x3f800000, RZ, 0xfc, !PT ;  /* 0x3f80000019197812 */ /* 0x000fe400078efcff */
[----:B------:R-:W-:Y:S01]  /*26c0*/  MOV R22, 0x7f800000 ;  /* 0x7f80000000167802 */ /* 0x000fe20000000f00 */
[----:B------:R-:W-:Y:S01]  /*26d0*/  @!P3 FADD R23, R23, 7.62939453125e-06 ;  /* 0x370000001717b421 */ /* 0x000fe20000000000 */
[----:B------:R-:W-:-:S03]  /*26e0*/  FSETP.GT.AND P1, PT, R25, 1.4142135381698608398, PT ;  /* 0x3fb504f31900780b */ /* 0x000fc60003f24000 */
[----:B------:R-:W-:Y:S01]  /*26f0*/  @P2 FFMA.FTZ R22, R24, R23, R24 ;  /* 0x0000001718162223 */ /* 0x000fe20000010018 */
[----:B------:R-:W-:Y:S01]  /*2700*/  FADD R23, R27, 0.3333333432674407959 ;  /* 0x3eaaaaab1b177421 */ /* 0x000fe20000000000 */
[----:B------:R-:W-:-:S04]  /*2710*/  FSETP.NEU.AND P2, PT, R16, RZ, PT ;  /* 0x000000ff1000720b */ /* 0x000fc80003f4d000 */
[----:B------:R-:W-:-:S04]  /*2720*/  ISETP.GE.AND P3, PT, R23, 0x7f800000, PT ;  /* 0x7f8000001700780c */ /* 0x000fc80003f66270 */
[----:B------:R-:W-:-:S04]  /*2730*/  @P1 FMUL R25, R25, 0.5 ;  /* 0x3f00000019191820 */ /* 0x000fc80000400000 */
[C---:B------:R-:W-:Y:S01]  /*2740*/  FADD R23, R25.reuse, 1 ;  /* 0x3f80000019177421 */ /* 0x040fe20000000000 */
[----:B------:R-:W-:Y:S01]  /*2750*/  @!P2 FADD R24, R16, R16 ;  /* 0x000000101018a221 */ /* 0x000fe20000000000 */
[----:B------:R-:W-:-:S04]  /*2760*/  FADD R26, R25, -1 ;  /* 0xbf800000191a7421 */ /* 0x000fc80000000000 */
[----:B------:R-:W1:Y:S01]  /*2770*/  MUFU.RCP R23, R23 ;  /* 0x0000001700177308 */ /* 0x000e620000001000 */
[----:B------:R-:W-:-:S04]  /*2780*/  @!P2 LOP3.LUT R24, R24, 0x7f800000, RZ, 0xfc, !PT ;  /* 0x7f8000001818a812 */ /* 0x000fc800078efcff */
[----:B------:R-:W-:Y:S01]  /*2790*/  @!P2 FSEL R22, R24, +INF , !P5 ;  /* 0x7f8000001816a808 */ /* 0x000fe20006800000 */
[----:B------:R-:W-:Y:S06]  /*27a0*/  @!P3 BRA `(.L_x_13) ;  /* 0x000000000014b947 */ /* 0x000fec0003800000 */
[----:B------:R-:W-:-:S13]  /*27b0*/  FSETP.NAN.FTZ.AND P2, PT, |R16|, |R16|, PT ;  /* 0x400000101000720b */ /* 0x000fda0003f58200 */
[----:B------:R-:W-:Y:S01]  /*27c0*/  @P2 FADD R22, R16, -0.3333333432674407959 ;  /* 0xbeaaaaab10162421 */ /* 0x000fe20000000000 */
[----:B------:R-:W-:Y:S06]  /*27d0*/  @P2 BRA `(.L_x_13) ;  /* 0x0000000000082947 */ /* 0x000fec0003800000 */
[----:B------:R-:W-:-:S13]  /*27e0*/  FSETP.NEU.AND P2, PT, R27, +INF , PT ;  /* 0x7f8000001b00780b */ /* 0x000fda0003f4d000 */
[----:B------:R-:W-:-:S07]  /*27f0*/  @!P2 MOV R22, RZ ;  /* 0x000000ff0016a202 */ /* 0x000fce0000000f00 */
.L_x_13:
[----:B------:R-:W-:Y:S05]  /*2800*/  BSYNC B0 ;  /* 0x0000000000007941 */ /* 0x000fea0003800000 */
.L_x_12:
[----:B------:R-:W-:Y:S01]  /*2810*/  FADD R24, R26, R26 ;  /* 0x0000001a1a187221 */ /* 0x000fe20000000000 */
[----:B------:R-:W-:Y:S01]  /*2820*/  FSETP.NEU.AND P6, PT, R10, RZ, PT ;  /* 0x000000ff0a00720b */ /* 0x000fe20003fcd000 */
[----:B------:R-:W-:Y:S01]  /*2830*/  BSSY B0, `(.L_x_14) ;  /* 0x000004c000007945 */ /* 0x000fe20003800000 */
[----:B------:R-:W-:Y:S01]  /*2840*/  FSETP.NEU.AND P4, PT, R7, 1, PT ;  /* 0x3f8000000700780b */ /* 0x000fe20003f8d000 */
[----:B-1----:R-:W-:Y:S01]  /*2850*/  FMUL R25, R23, R24 ;  /* 0x0000001817197220 */ /* 0x002fe20000400000 */
[----:B------:R-:W-:-:S03]  /*2860*/  FSETP.NEU.AND P3, PT, R6, 1, PT ;  /* 0x3f8000000600780b */ /* 0x000fc60003f6d000 */
        /* <DEDUP_REMOVED lines=42> */
[----:B------:R-:W-:-:S05]  /*2b10*/  FSEL R9, R9, R24, P1 ;  /* 0x0000001809097208 */ /* 0x000fca0000800000 */
[----:B------:R-:W-:-:S04]  /*2b20*/  FFMA.FTZ R0, R9, -0.69314718246459960938, R0 ;  /* 0xbf31721809007823 */ /* 0x000fc80000010000 */
[C---:B------:R-:W-:Y:S01]  /*2b30*/  FFMA.FTZ R0, R9.reuse, 1.9046542121259335545e-09, R0 ;  /* 0x3102e30809007823 */ /* 0x040fe20000010000 */
[----:B------:R-:W-:-:S03]  /*2b40*/  FADD R9, R9, 12583039 ;  /* 0x4b40007f09097421 */ /* 0x000fc60000000000 */
[----:B------:R-:W-:Y:S01]  /*2b50*/  FMUL R26, R0, 1.4426950216293334961 ;  /* 0x3fb8aa3b001a7820 */ /* 0x000fe20000400000 */
[----:B------:R-:W-:Y:S02]  /*2b60*/  MOV R0, 0x7f800000 ;  /* 0x7f80000000007802 */ /* 0x000fe40000000f00 */
[----:B------:R-:W-:-:S03]  /*2b70*/  SHF.L.U32 R9, R9, 0x17, RZ ;  /* 0x0000001709097819 */ /* 0x000fc600000006ff */
[----:B------:R-:W1:Y:S02]  /*2b80*/  MUFU.EX2 R26, R26 ;  /* 0x0000001a001a7308 */ /* 0x000e640000000800 */
[----:B-1----:R-:W-:Y:S01]  /*2b90*/  FMUL R27, R9, R26 ;  /* 0x0000001a091b7220 */ /* 0x002fe20000400000 */
[----:B------:R-:W-:-:S04]  /*2ba0*/  @!P6 FADD R9, R10, R10 ;  /* 0x0000000a0a09e221 */ /* 0x000fc80000000000 */
[----:B------:R-:W-:Y:S02]  /*2bb0*/  FSETP.NEU.AND P1, PT, R27, +INF , PT ;  /* 0x7f8000001b00780b */ /* 0x000fe40003f2d000 */
[----:B------:R-:W-:Y:S02]  /*2bc0*/  @!P6 LOP3.LUT R9, R9, 0x7f800000, RZ, 0xfc, !PT ;  /* 0x7f8000000909e812 */ /* 0x000fe400078efcff */
[----:B------:R-:W-:-:S09]  /*2bd0*/  ISETP.NE.OR P2, PT, R23, 0x42b17218, !P1 ;  /* 0x42b172181700780c */ /* 0x000fd20004f45670 */
[----:B------:R-:W-:Y:S01]  /*2be0*/  @P1 FADD.FTZ R8, R8, -R23 ;  /* 0x8000001708081221 */ /* 0x000fe20000010000 */
[----:B------:R-:W-:-:S03]  /*2bf0*/  FADD.FTZ R23, |R10|, -RZ ;  /* 0x800000ff0a177221 */ /* 0x000fc60000010200 */
[----:B------:R-:W-:Y:S01]  /*2c00*/  @P1 FADD.FTZ R8, R25, R8 ;  /* 0x0000000819081221 */ /* 0x000fe20000010000 */
[----:B------:R-:W-:-:S03]  /*2c10*/  FADD R7, R23, 0.3333333432674407959 ;  /* 0x3eaaaaab17077421 */ /* 0x000fc60000000000 */
[----:B------:R-:W-:Y:S01]  /*2c20*/  @!P2 FADD R8, R8, 7.62939453125e-06 ;  /* 0x370000000808a421 */ /* 0x000fe20000000000 */
[----:B------:R-:W-:-:S03]  /*2c30*/  FSETP.NEU.AND P2, PT, R21, 1, PT ;  /* 0x3f8000001500780b */ /* 0x000fc60003f4d000 */
[----:B------:R-:W-:Y:S01]  /*2c40*/  @P1 FFMA.FTZ R0, R27, R8, R27 ;  /* 0x000000081b001223 */ /* 0x000fe2000001001b */
[----:B------:R-:W-:Y:S02]  /*2c50*/  @!P6 FSEL R0, R9, +INF , !P5 ;  /* 0x7f8000000900e808 */ /* 0x000fe40006800000 */
[----:B------:R-:W-:Y:S02]  /*2c60*/  ISETP.GE.AND P6, PT, R7, 0x7f800000, PT ;  /* 0x7f8000000700780c */ /* 0x000fe40003fc6270 */
[----:B------:R-:W-:Y:S02]  /*2c70*/  FSETP.NEU.AND P1, PT, R17, 1, PT ;  /* 0x3f8000001100780b */ /* 0x000fe40003f2d000 */
[----:B------:R-:W-:-:S09]  /*2c80*/  FSETP.NEU.AND P5, PT, R15, 1, PT ;  /* 0x3f8000000f00780b */ /* 0x000fd20003fad000 */
[----:B------:R-:W-:Y:S05]  /*2c90*/  @!P6 BRA `(.L_x_15) ;  /* 0x000000000014e947 */ /* 0x000fea0003800000 */
[----:B------:R-:W-:-:S13]  /*2ca0*/  FSETP.NAN.FTZ.AND P6, PT, |R10|, |R10|, PT ;  /* 0x4000000a0a00720b */ /* 0x000fda0003fd8200 */
[----:B------:R-:W-:Y:S01]  /*2cb0*/  @P6 FADD R0, R10, -0.3333333432674407959 ;  /* 0xbeaaaaab0a006421 */ /* 0x000fe20000000000 */
[----:B------:R-:W-:Y:S06]  /*2cc0*/  @P6 BRA `(.L_x_15) ;  /* 0x0000000000086947 */ /* 0x000fec0003800000 */
[----:B------:R-:W-:-:S13]  /*2cd0*/  FSETP.NEU.AND P6, PT, R23, +INF , PT ;  /* 0x7f8000001700780b */ /* 0x000fda0003fcd000 */
[----:B------:R-:W-:-:S07]  /*2ce0*/  @!P6 MOV R0, RZ ;  /* 0x000000ff0000e202 */ /* 0x000fce0000000f00 */
.L_x_15:
[----:B------:R-:W-:Y:S05]  /*2cf0*/  BSYNC B0 ;  /* 0x0000000000007941 */ /* 0x000fea0003800000 */
.L_x_14:
[----:B------:R-:W-:Y:S02]  /*2d00*/  FSETP.NEU.AND P6, PT, R12, 1, PT ;  /* 0x3f8000000c00780b */ /* 0x000fe40003fcd000 */
[----:B------:R-:W-:Y:S02]  /*2d10*/  FSEL R20, R20, 1, P3 ;  /* 0x3f80000014147808 */ /* 0x000fe40001800000 */
[----:B------:R-:W-:Y:S02]  /*2d20*/  FSEL R7, R14, 1, P2 ;  /* 0x3f8000000e077808 */ /* 0x000fe40001000000 */
[----:B------:R-:W-:Y:S02]  /*2d30*/  FSEL R18, R18, 1, P4 ;  /* 0x3f80000012127808 */ /* 0x000fe40002000000 */
[----:B------:R-:W-:Y:S01]  /*2d40*/  FSEL R19, R19, 1, P1 ;  /* 0x3f80000013137808 */ /* 0x000fe20000800000 */
[----:B------:R-:W-:Y:S01]  /*2d50*/  FADD R7, R20, R7 ;  /* 0x0000000714077221 */ /* 0x000fe20000000000 */
[----:B------:R-:W-:-:S02]  /*2d60*/  FSEL R6, R11, 1, P6 ;  /* 0x3f8000000b067808 */ /* 0x000fc40003000000 */
[----:B------:R-:W-:Y:S01]  /*2d70*/  FSETP.NEU.AND P4, PT, R16, 1, PT ;  /* 0x3f8000001000780b */ /* 0x000fe20003f8d000 */
[----:B------:R-:W-:Y:S01]  /*2d80*/  FADD R18, R18, R19 ;  /* 0x0000001312127221 */ /* 0x000fe20000000000 */
[----:B------:R-:W-:Y:S01]  /*2d90*/  FSETP.NEU.AND P1, PT, R10, 1, PT ;  /* 0x3f8000000a00780b */ /* 0x000fe20003f2d000 */
[----:B------:R-:W-:Y:S01]  /*2da0*/  FADD R6, R7, R6 ;  /* 0x0000000607067221 */ /* 0x000fe20000000000 */
[----:B------:R-:W-:Y:S02]  /*2db0*/  FSEL R13, R13, 1, P5 ;  /* 0x3f8000000d0d7808 */ /* 0x000fe40002800000 */
[----:B------:R-:W-:Y:S02]  /*2dc0*/  FSEL R22, R22, 1, P4 ;  /* 0x3f80000016167808 */ /* 0x000fe40002000000 */
[----:B------:R-:W-:Y:S01]  /*2dd0*/  FSEL R7, R0, 1, P1 ;  /* 0x3f80000000077808 */ /* 0x000fe20000800000 */
[----:B------:R-:W-:-:S04]  /*2de0*/  FADD R13, R18, R13 ;  /* 0x0000000d120d7221 */ /* 0x000fc80000000000 */
[----:B------:R-:W-:Y:S01]  /*2df0*/  FADD R13, R22, R13 ;  /* 0x0000000d160d7221 */ /* 0x000fe20000000000 */
[----:B------:R-:W-:Y:S01]  /*2e00*/  FADD R6, R6, R7 ;  /* 0x0000000706067221 */ /* 0x000fe20000000000 */
[----:B------:R-:W-:-:S03]  /*2e10*/  HFMA2.MMA R7, -RZ, RZ, 1.625, 0 ;  /* 0x3e800000ff077435 */ /* 0x000fc600000001ff */
[C---:B------:R-:W-:Y:S02]  /*2e20*/  FSETP.GT.AND P1, PT, |R13|.reuse, 8.50705917302346158658e+37, PT ;  /* 0x7e8000000d00780b */ /* 0x040fe40003f24200 */
[C---:B------:R-:W-:Y:S02]  /*2e30*/  FSETP.GT.AND P2, PT, |R6|.reuse, 8.50705917302346158658e+37, PT ;  /* 0x7e8000000600780b */ /* 0x040fe40003f44200 */
[----:B------:R-:W-:Y:S02]  /*2e40*/  FSETP.GEU.AND P3, PT, |R13|, 1.175494350822287508e-38, PT ;  /* 0x008000000d00780b */ /* 0x000fe40003f6e200 */
[----:B------:R-:W-:Y:S02]  /*2e50*/  FSETP.GEU.AND P4, PT, |R6|, 1.175494350822287508e-38, PT ;  /* 0x008000000600780b */ /* 0x000fe40003f8e200 */
[C---:B------:R-:W-:Y:S02]  /*2e60*/  FSEL R0, R7.reuse, 1, P1 ;  /* 0x3f80000007007808 */ /* 0x040fe40000800000 */
[----:B------:R-:W-:-:S03]  /*2e70*/  FSEL R7, R7, 1, P2 ;  /* 0x3f80000007077808 */ /* 0x000fc60001000000 */
[----:B------:R-:W-:Y:S02]  /*2e80*/  @P1 FMUL R13, R13, 0.25 ;  /* 0x3e8000000d0d1820 */ /* 0x000fe40000400000 */
[----:B------:R-:W-:Y:S02]  /*2e90*/  @P2 FMUL R6, R6, 0.25 ;  /* 0x3e80000006062820 */ /* 0x000fe40000400000 */
[----:B------:R-:W-:Y:S01]  /*2ea0*/  @!P3 FMUL R13, R13, 16777216 ;  /* 0x4b8000000d0db820 */ /* 0x000fe20000400000 */
[----:B------:R-:W-:Y:S01]  /*2eb0*/  @!P3 FMUL R0, R0, 16777216 ;  /* 0x4b8000000000b820 */ /* 0x000fe20000400000 */
[----:B------:R-:W-:Y:S01]  /*2ec0*/  @!P4 FMUL R6, R6, 16777216 ;  /* 0x4b8000000606c820 */ /* 0x000fe20000400000 */
[----:B------:R-:W-:-:S03]  /*2ed0*/  @!P4 FMUL R7, R7, 16777216 ;  /* 0x4b8000000707c820 */ /* 0x000fc60000400000 */
[----:B------:R-:W1:Y:S08]  /*2ee0*/  MUFU.RCP R13, R13 ;  /* 0x0000000d000d7308 */ /* 0x000e700000001000 */
[----:B------:R-:W2:Y:S01]  /*2ef0*/  MUFU.RCP R6, R6 ;  /* 0x0000000600067308 */ /* 0x000ea20000001000 */
[----:B-1----:R-:W-:-:S04]  /*2f00*/  FMUL R0, R13, R0 ;  /* 0x000000000d007220 */ /* 0x002fc80000400000 */
[----:B------:R-:W-:Y:S01]  /*2f10*/  FMUL R9, R0, R0 ;  /* 0x0000000000097220 */ /* 0x000fe20000400000 */
[----:B--2---:R-:W-:-:S03]  /*2f20*/  FMUL R7, R6, R7 ;  /* 0x0000000706077220 */ /* 0x004fc60000400000 */
[----:B------:R-:W-:Y:S01]  /*2f30*/  FMUL R9, R0, R9 ;  /* 0x0000000900097220 */ /* 0x000fe20000400000 */
[----:B------:R-:W-:-:S03]  /*2f40*/  FMUL R8, R7, R7 ;  /* 0x0000000707087220 */ /* 0x000fc60000400000 */
[----:B------:R-:W-:Y:S01]  /*2f50*/  FMUL R4, R9, R4 ;  /* 0x0000000409047220 */ /* 0x000fe20000400000 */
[----:B------:R-:W-:-:S04]  /*2f60*/  FMUL R8, R7, R8 ;  /* 0x0000000807087220 */ /* 0x000fc80000400000 */
[----:B------:R-:W-:Y:S01]  /*2f70*/  FMUL R5, R8, R5 ;  /* 0x0000000508057220 */ /* 0x000fe20000400000 */
[----:B------:R-:W-:Y:S06]  /*2f80*/  @P0 EXIT ;  /* 0x000000000000094d */ /* 0x000fec0003800000 */
[----:B------:R-:W-:Y:S01]  /*2f90*/  STG.E.64 desc[UR4][R2.64], R4 ;  /* 0x0000000402007986 */ /* 0x000fe2000c101b04 */
[----:B------:R-:W-:Y:S05]  /*2fa0*/  EXIT ;  /* 0x000000000000794d */ /* 0x000fea0003800000 */
.L_x_16:
[----:B------:R-:W-:-:S00]  /*2fb0*/  BRA `(.L_x_16) ;  /* 0xfffffffc00fc7947 */ /* 0x000fc0000383ffff */
[----:B------:R-:W-:-:S00]  /*2fc0*/  NOP ;  /* 0x0000000000007918 */ /* 0x000fc00000000000 */
        /* <DEDUP_REMOVED lines=11> */
.L_x_17:


//--------------------- .nv.global.init           --------------------------
	.section	.nv.global.init,"aw",@progbits
.nv.global.init:
	.type		_$_str,@object
	.size		_$_str,(.L_0 - _$_str)
_$_str:
        /*0000*/ 	.byte	0x5f, 0x5f, 0x43, 0x55, 0x44, 0x41, 0x5f, 0x46, 0x54, 0x5a, 0x00
.L_0:


//--------------------- .nv.constant0.triton_poi_fused_add_mul_pow_relu_sum_3 --------------------------
	.section	.nv.constant0.triton_poi_fused_add_mul_pow_relu_sum_3,"a",@progbits
	.sectionflags	@""
	.align	4
.nv.constant0.triton_poi_fused_add_mul_pow_relu_sum_3:
	.zero		548
